//
// Generated by NVIDIA NVVM Compiler
//
// Compiler Build ID: CL-36424714
// Cuda compilation tools, release 13.0, V13.0.88
// Based on NVVM 20.0.0
//

.version 9.0
.target sm_100
.address_size 64

	// .globl	conv2d_reference

.visible .entry conv2d_reference(
	.param .u32 conv2d_reference_param_0,
	.param .u32 conv2d_reference_param_1,
	.param .u32 conv2d_reference_param_2,
	.param .u32 conv2d_reference_param_3,
	.param .u32 conv2d_reference_param_4,
	.param .u32 conv2d_reference_param_5,
	.param .u32 conv2d_reference_param_6,
	.param .u32 conv2d_reference_param_7,
	.param .u32 conv2d_reference_param_8,
	.param .u32 conv2d_reference_param_9,
	.param .u64 .ptr .align 1 conv2d_reference_param_10,
	.param .u64 .ptr .align 1 conv2d_reference_param_11,
	.param .u64 .ptr .align 1 conv2d_reference_param_12,
	.param .u64 .ptr .align 1 conv2d_reference_param_13
)
{
	.reg .pred 	%p<37>;
	.reg .b32 	%r<341>;
	.reg .b32 	%f<268>;
	.reg .b64 	%rd<134>;

	ld.param.u32 	%r140, [conv2d_reference_param_0];
	ld.param.u32 	%r141, [conv2d_reference_param_1];
	ld.param.u32 	%r142, [conv2d_reference_param_2];
	ld.param.u32 	%r149, [conv2d_reference_param_3];
	ld.param.u32 	%r143, [conv2d_reference_param_4];
	ld.param.u32 	%r144, [conv2d_reference_param_5];
	ld.param.u32 	%r145, [conv2d_reference_param_6];
	ld.param.u32 	%r146, [conv2d_reference_param_7];
	ld.param.u32 	%r147, [conv2d_reference_param_8];
	ld.param.u32 	%r148, [conv2d_reference_param_9];
	ld.param.u64 	%rd6, [conv2d_reference_param_10];
	ld.param.u64 	%rd7, [conv2d_reference_param_11];
	ld.param.u64 	%rd4, [conv2d_reference_param_12];
	cvta.to.global.u64 	%rd1, %rd6;
	cvta.to.global.u64 	%rd2, %rd7;
	shl.b32 	%r150, %r147, 1;
	sub.s32 	%r151, %r140, %r143;
	add.s32 	%r152, %r151, %r150;
	div.s32 	%r153, %r152, %r145;
	shl.b32 	%r154, %r148, 1;
	sub.s32 	%r155, %r141, %r144;
	add.s32 	%r156, %r155, %r154;
	div.s32 	%r157, %r156, %r146;
	mov.u32 	%r158, %ctaid.x;
	mov.u32 	%r159, %ntid.x;
	mov.u32 	%r160, %tid.x;
	mad.lo.s32 	%r3, %r158, %r159, %r160;
	mov.u32 	%r161, %ctaid.y;
	mov.u32 	%r162, %ntid.y;
	mov.u32 	%r163, %tid.y;
	mad.lo.s32 	%r164, %r161, %r162, %r163;
	mov.u32 	%r165, %ctaid.z;
	mov.u32 	%r166, %ntid.z;
	mov.u32 	%r167, %tid.z;
	mad.lo.s32 	%r168, %r165, %r166, %r167;
	setp.ge.s32 	%p3, %r3, %r149;
	setp.gt.s32 	%p4, %r164, %r153;
	setp.gt.s32 	%p5, %r168, %r157;
	or.pred  	%p6, %p4, %p5;
	or.pred  	%p7, %p6, %p3;
	mov.f32 	%f241, 0f00000000;
	@%p7 bra 	$L__BB0_95;
	setp.lt.s32 	%p8, %r143, 1;
	@%p8 bra 	$L__BB0_94;
	mul.lo.s32 	%r6, %r142, %r3;
	mul.lo.s32 	%r7, %r145, %r164;
	sub.s32 	%r8, %r7, %r147;
	mul.lo.s32 	%r169, %r146, %r168;
	sub.s32 	%r9, %r169, %r148;
	min.s32 	%r170, %r144, %r142;
	setp.lt.s32 	%p9, %r170, 1;
	@%p9 bra 	$L__BB0_94;
	setp.ne.s64 	%p10, %rd4, 0;
	@%p10 bra 	$L__BB0_49;
	and.b32  	%r10, %r142, 7;
	and.b32  	%r11, %r142, 3;
	and.b32  	%r12, %r142, 2147483640;
	and.b32  	%r13, %r142, 1;
	neg.s32 	%r14, %r12;
	mad.lo.s32 	%r241, %r140, 7, %r7;
	sub.s32 	%r15, %r241, %r147;
	mul.lo.s32 	%r242, %r141, %r140;
	shl.b32 	%r16, %r242, 3;
	mad.lo.s32 	%r243, %r140, 6, %r7;
	sub.s32 	%r17, %r243, %r147;
	mad.lo.s32 	%r244, %r140, 5, %r7;
	sub.s32 	%r18, %r244, %r147;
	shl.b32 	%r245, %r140, 2;
	add.s32 	%r246, %r7, %r245;
	sub.s32 	%r19, %r246, %r147;
	mad.lo.s32 	%r247, %r140, 3, %r7;
	sub.s32 	%r20, %r247, %r147;
	shl.b32 	%r248, %r140, 1;
	add.s32 	%r249, %r7, %r248;
	sub.s32 	%r21, %r249, %r147;
	add.s32 	%r250, %r140, %r7;
	sub.s32 	%r22, %r250, %r147;
	mad.lo.s32 	%r23, %r143, %r6, %r143;
	mul.lo.s32 	%r251, %r144, %r143;
	shl.b32 	%r24, %r251, 3;
	add.s32 	%r252, %r6, 2;
	mul.lo.s32 	%r25, %r143, %r252;
	add.s32 	%r253, %r6, 3;
	mul.lo.s32 	%r26, %r143, %r253;
	add.s32 	%r254, %r6, 4;
	mul.lo.s32 	%r27, %r143, %r254;
	add.s32 	%r255, %r6, 7;
	mul.lo.s32 	%r28, %r143, %r255;
	mul.lo.s32 	%r256, %r143, %r142;
	mul.lo.s32 	%r29, %r256, %r3;
	mov.f32 	%f241, 0f00000000;
	mov.b32 	%r313, 0;
$L__BB0_5:
	add.s32 	%r31, %r8, %r313;
	add.s32 	%r258, %r15, %r313;
	mad.lo.s32 	%r32, %r141, %r258, %r9;
	add.s32 	%r259, %r17, %r313;
	mad.lo.s32 	%r33, %r141, %r259, %r9;
	add.s32 	%r260, %r18, %r313;
	mad.lo.s32 	%r34, %r141, %r260, %r9;
	add.s32 	%r261, %r19, %r313;
	mad.lo.s32 	%r35, %r141, %r261, %r9;
	add.s32 	%r262, %r20, %r313;
	mad.lo.s32 	%r36, %r141, %r262, %r9;
	add.s32 	%r263, %r21, %r313;
	mad.lo.s32 	%r37, %r141, %r263, %r9;
	add.s32 	%r264, %r22, %r313;
	mad.lo.s32 	%r38, %r141, %r264, %r9;
	mad.lo.s32 	%r39, %r141, %r31, %r9;
	add.s32 	%r265, %r23, %r313;
	mul.lo.s32 	%r40, %r144, %r265;
	add.s32 	%r266, %r25, %r313;
	mul.lo.s32 	%r41, %r144, %r266;
	add.s32 	%r267, %r26, %r313;
	mul.lo.s32 	%r42, %r144, %r267;
	add.s32 	%r268, %r27, %r313;
	mul.lo.s32 	%r43, %r144, %r268;
	add.s32 	%r269, %r6, 5;
	mad.lo.s32 	%r270, %r143, %r269, %r313;
	mul.lo.s32 	%r44, %r144, %r270;
	add.s32 	%r271, %r6, 6;
	mad.lo.s32 	%r272, %r143, %r271, %r313;
	mul.lo.s32 	%r45, %r144, %r272;
	add.s32 	%r273, %r28, %r313;
	mul.lo.s32 	%r46, %r144, %r273;
	add.s32 	%r274, %r29, %r313;
	mul.lo.s32 	%r47, %r144, %r274;
	mov.b32 	%r314, 0;
$L__BB0_6:
	setp.ge.s32 	%p24, %r31, %r140;
	add.s32 	%r49, %r9, %r314;
	or.b32  	%r276, %r31, %r49;
	setp.lt.u32 	%p25, %r142, 8;
	setp.lt.s32 	%p26, %r276, 0;
	setp.ge.s32 	%p27, %r49, %r141;
	or.pred  	%p28, %p24, %p27;
	or.pred  	%p1, %p28, %p26;
	mov.b32 	%r333, 0;
	@%p25 bra 	$L__BB0_25;
	add.s32 	%r330, %r32, %r314;
	add.s32 	%r329, %r33, %r314;
	add.s32 	%r328, %r34, %r314;
	add.s32 	%r327, %r35, %r314;
	add.s32 	%r326, %r36, %r314;
	add.s32 	%r325, %r37, %r314;
	add.s32 	%r324, %r38, %r314;
	add.s32 	%r323, %r39, %r314;
	add.s32 	%r322, %r40, %r314;
	add.s32 	%r321, %r41, %r314;
	add.s32 	%r320, %r42, %r314;
	add.s32 	%r319, %r43, %r314;
	add.s32 	%r318, %r44, %r314;
	add.s32 	%r317, %r45, %r314;
	add.s32 	%r316, %r46, %r314;
	add.s32 	%r315, %r47, %r314;
	mov.u32 	%r331, %r14;
$L__BB0_8:
	.pragma "nounroll";
	mul.wide.s32 	%rd70, %r315, 4;
	add.s64 	%rd71, %rd2, %rd70;
	ld.global.f32 	%f4, [%rd71];
	mov.f32 	%f220, 0f00000000;
	@%p1 bra 	$L__BB0_10;
	mul.wide.s32 	%rd72, %r323, 4;
	add.s64 	%rd73, %rd1, %rd72;
	ld.global.f32 	%f220, [%rd73];
$L__BB0_10:
	fma.rn.f32 	%f186, %f4, %f220, 0f00000000;
	add.f32 	%f7, %f241, %f186;
	mul.wide.s32 	%rd74, %r322, 4;
	add.s64 	%rd75, %rd2, %rd74;
	ld.global.f32 	%f8, [%rd75];
	mov.f32 	%f221, 0f00000000;
	@%p1 bra 	$L__BB0_12;
	mul.wide.s32 	%rd76, %r324, 4;
	add.s64 	%rd77, %rd1, %rd76;
	ld.global.f32 	%f221, [%rd77];
$L__BB0_12:
	fma.rn.f32 	%f188, %f8, %f221, 0f00000000;
	add.f32 	%f11, %f7, %f188;
	mul.wide.s32 	%rd78, %r321, 4;
	add.s64 	%rd79, %rd2, %rd78;
	ld.global.f32 	%f12, [%rd79];
	mov.f32 	%f222, 0f00000000;
	@%p1 bra 	$L__BB0_14;
	mul.wide.s32 	%rd80, %r325, 4;
	add.s64 	%rd81, %rd1, %rd80;
	ld.global.f32 	%f222, [%rd81];
$L__BB0_14:
	fma.rn.f32 	%f190, %f12, %f222, 0f00000000;
	add.f32 	%f15, %f11, %f190;
	mul.wide.s32 	%rd82, %r320, 4;
	add.s64 	%rd83, %rd2, %rd82;
	ld.global.f32 	%f16, [%rd83];
	mov.f32 	%f223, 0f00000000;
	@%p1 bra 	$L__BB0_16;
	mul.wide.s32 	%rd84, %r326, 4;
	add.s64 	%rd85, %rd1, %rd84;
	ld.global.f32 	%f223, [%rd85];
$L__BB0_16:
	fma.rn.f32 	%f192, %f16, %f223, 0f00000000;
	add.f32 	%f19, %f15, %f192;
	mul.wide.s32 	%rd86, %r319, 4;
	add.s64 	%rd87, %rd2, %rd86;
	ld.global.f32 	%f20, [%rd87];
	mov.f32 	%f224, 0f00000000;
	@%p1 bra 	$L__BB0_18;
	mul.wide.s32 	%rd88, %r327, 4;
	add.s64 	%rd89, %rd1, %rd88;
	ld.global.f32 	%f224, [%rd89];
$L__BB0_18:
	fma.rn.f32 	%f194, %f20, %f224, 0f00000000;
	add.f32 	%f23, %f19, %f194;
	mul.wide.s32 	%rd90, %r318, 4;
	add.s64 	%rd91, %rd2, %rd90;
	ld.global.f32 	%f24, [%rd91];
	mov.f32 	%f225, 0f00000000;
	@%p1 bra 	$L__BB0_20;
	mul.wide.s32 	%rd92, %r328, 4;
	add.s64 	%rd93, %rd1, %rd92;
	ld.global.f32 	%f225, [%rd93];
$L__BB0_20:
	fma.rn.f32 	%f196, %f24, %f225, 0f00000000;
	add.f32 	%f27, %f23, %f196;
	mul.wide.s32 	%rd94, %r317, 4;
	add.s64 	%rd95, %rd2, %rd94;
	ld.global.f32 	%f28, [%rd95];
	mov.f32 	%f226, 0f00000000;
	@%p1 bra 	$L__BB0_22;
	mul.wide.s32 	%rd96, %r329, 4;
	add.s64 	%rd97, %rd1, %rd96;
	ld.global.f32 	%f226, [%rd97];
$L__BB0_22:
	fma.rn.f32 	%f198, %f28, %f226, 0f00000000;
	add.f32 	%f31, %f27, %f198;
	mul.wide.s32 	%rd98, %r316, 4;
	add.s64 	%rd99, %rd2, %rd98;
	ld.global.f32 	%f32, [%rd99];
	mov.f32 	%f227, 0f00000000;
	@%p1 bra 	$L__BB0_24;
	mul.wide.s32 	%rd100, %r330, 4;
	add.s64 	%rd101, %rd1, %rd100;
	ld.global.f32 	%f227, [%rd101];
$L__BB0_24:
	fma.rn.f32 	%f199, %f32, %f227, 0f00000000;
	add.f32 	%f241, %f31, %f199;
	add.s32 	%r331, %r331, 8;
	add.s32 	%r330, %r330, %r16;
	add.s32 	%r329, %r329, %r16;
	add.s32 	%r328, %r328, %r16;
	add.s32 	%r327, %r327, %r16;
	add.s32 	%r326, %r326, %r16;
	add.s32 	%r325, %r325, %r16;
	add.s32 	%r324, %r324, %r16;
	add.s32 	%r323, %r323, %r16;
	add.s32 	%r322, %r322, %r24;
	add.s32 	%r321, %r321, %r24;
	add.s32 	%r320, %r320, %r24;
	add.s32 	%r319, %r319, %r24;
	add.s32 	%r318, %r318, %r24;
	add.s32 	%r317, %r317, %r24;
	add.s32 	%r316, %r316, %r24;
	add.s32 	%r315, %r315, %r24;
	setp.ne.s32 	%p29, %r331, 0;
	mov.u32 	%r333, %r12;
	@%p29 bra 	$L__BB0_8;
$L__BB0_25:
	setp.eq.s32 	%p30, %r10, 0;
	@%p30 bra 	$L__BB0_47;
	add.s32 	%r277, %r10, -1;
	setp.lt.u32 	%p31, %r277, 3;
	@%p31 bra 	$L__BB0_36;
	add.s32 	%r278, %r333, %r6;
	mad.lo.s32 	%r101, %r278, %r143, %r313;
	mad.lo.s32 	%r279, %r101, %r144, %r314;
	mul.wide.s32 	%rd102, %r279, 4;
	add.s64 	%rd103, %rd2, %rd102;
	ld.global.f32 	%f38, [%rd103];
	mov.f32 	%f230, 0f00000000;
	@%p1 bra 	$L__BB0_29;
	mad.lo.s32 	%r280, %r333, %r140, %r31;
	mad.lo.s32 	%r281, %r280, %r141, %r49;
	mul.wide.s32 	%rd104, %r281, 4;
	add.s64 	%rd105, %rd1, %rd104;
	ld.global.f32 	%f230, [%rd105];
$L__BB0_29:
	fma.rn.f32 	%f203, %f38, %f230, 0f00000000;
	add.f32 	%f41, %f241, %f203;
	add.s32 	%r102, %r101, %r143;
	mad.lo.s32 	%r282, %r102, %r144, %r314;
	mul.wide.s32 	%rd106, %r282, 4;
	add.s64 	%rd107, %rd2, %rd106;
	ld.global.f32 	%f42, [%rd107];
	mov.f32 	%f231, 0f00000000;
	@%p1 bra 	$L__BB0_31;
	mad.lo.s32 	%r283, %r140, %r333, %r140;
	add.s32 	%r284, %r283, %r31;
	mad.lo.s32 	%r285, %r284, %r141, %r49;
	mul.wide.s32 	%rd108, %r285, 4;
	add.s64 	%rd109, %rd1, %rd108;
	ld.global.f32 	%f231, [%rd109];
$L__BB0_31:
	fma.rn.f32 	%f205, %f42, %f231, 0f00000000;
	add.f32 	%f45, %f41, %f205;
	add.s32 	%r103, %r102, %r143;
	mad.lo.s32 	%r286, %r103, %r144, %r314;
	mul.wide.s32 	%rd110, %r286, 4;
	add.s64 	%rd111, %rd2, %rd110;
	ld.global.f32 	%f46, [%rd111];
	mov.f32 	%f232, 0f00000000;
	@%p1 bra 	$L__BB0_33;
	add.s32 	%r287, %r333, 2;
	mad.lo.s32 	%r288, %r287, %r140, %r31;
	mad.lo.s32 	%r289, %r288, %r141, %r49;
	mul.wide.s32 	%rd112, %r289, 4;
	add.s64 	%rd113, %rd1, %rd112;
	ld.global.f32 	%f232, [%rd113];
$L__BB0_33:
	fma.rn.f32 	%f207, %f46, %f232, 0f00000000;
	add.f32 	%f49, %f45, %f207;
	add.s32 	%r290, %r103, %r143;
	mad.lo.s32 	%r291, %r290, %r144, %r314;
	mul.wide.s32 	%rd114, %r291, 4;
	add.s64 	%rd115, %rd2, %rd114;
	ld.global.f32 	%f50, [%rd115];
	mov.f32 	%f233, 0f00000000;
	@%p1 bra 	$L__BB0_35;
	add.s32 	%r292, %r333, 3;
	mad.lo.s32 	%r293, %r292, %r140, %r31;
	mad.lo.s32 	%r294, %r293, %r141, %r49;
	mul.wide.s32 	%rd116, %r294, 4;
	add.s64 	%rd117, %rd1, %rd116;
	ld.global.f32 	%f233, [%rd117];
$L__BB0_35:
	fma.rn.f32 	%f208, %f50, %f233, 0f00000000;
	add.f32 	%f241, %f49, %f208;
	add.s32 	%r333, %r333, 4;
$L__BB0_36:
	setp.eq.s32 	%p32, %r11, 0;
	@%p32 bra 	$L__BB0_47;
	setp.eq.s32 	%p33, %r11, 1;
	@%p33 bra 	$L__BB0_43;
	add.s32 	%r295, %r333, %r6;
	mad.lo.s32 	%r106, %r295, %r143, %r313;
	mad.lo.s32 	%r296, %r106, %r144, %r314;
	mul.wide.s32 	%rd118, %r296, 4;
	add.s64 	%rd119, %rd2, %rd118;
	ld.global.f32 	%f56, [%rd119];
	mov.f32 	%f236, 0f00000000;
	@%p1 bra 	$L__BB0_40;
	mad.lo.s32 	%r297, %r333, %r140, %r31;
	mad.lo.s32 	%r298, %r297, %r141, %r49;
	mul.wide.s32 	%rd120, %r298, 4;
	add.s64 	%rd121, %rd1, %rd120;
	ld.global.f32 	%f236, [%rd121];
$L__BB0_40:
	fma.rn.f32 	%f212, %f56, %f236, 0f00000000;
	add.f32 	%f59, %f241, %f212;
	add.s32 	%r299, %r106, %r143;
	mad.lo.s32 	%r300, %r299, %r144, %r314;
	mul.wide.s32 	%rd122, %r300, 4;
	add.s64 	%rd123, %rd2, %rd122;
	ld.global.f32 	%f60, [%rd123];
	mov.f32 	%f237, 0f00000000;
	@%p1 bra 	$L__BB0_42;
	mad.lo.s32 	%r301, %r140, %r333, %r140;
	add.s32 	%r302, %r301, %r31;
	mad.lo.s32 	%r303, %r302, %r141, %r49;
	mul.wide.s32 	%rd124, %r303, 4;
	add.s64 	%rd125, %rd1, %rd124;
	ld.global.f32 	%f237, [%rd125];
$L__BB0_42:
	fma.rn.f32 	%f213, %f60, %f237, 0f00000000;
	add.f32 	%f241, %f59, %f213;
	add.s32 	%r333, %r333, 2;
$L__BB0_43:
	setp.eq.s32 	%p34, %r13, 0;
	@%p34 bra 	$L__BB0_47;
	add.s32 	%r304, %r333, %r6;
	mad.lo.s32 	%r305, %r304, %r143, %r313;
	mad.lo.s32 	%r306, %r305, %r144, %r314;
	mul.wide.s32 	%rd126, %r306, 4;
	add.s64 	%rd127, %rd2, %rd126;
	ld.global.f32 	%f66, [%rd127];
	mov.f32 	%f240, 0f00000000;
	@%p1 bra 	$L__BB0_46;
	mad.lo.s32 	%r307, %r333, %r140, %r31;
	mad.lo.s32 	%r308, %r307, %r141, %r49;
	mul.wide.s32 	%rd128, %r308, 4;
	add.s64 	%rd129, %rd1, %rd128;
	ld.global.f32 	%f240, [%rd129];
$L__BB0_46:
	fma.rn.f32 	%f215, %f66, %f240, 0f00000000;
	add.f32 	%f241, %f241, %f215;
$L__BB0_47:
	add.s32 	%r314, %r314, 1;
	setp.ne.s32 	%p35, %r314, %r144;
	@%p35 bra 	$L__BB0_6;
	add.s32 	%r313, %r313, 1;
	setp.eq.s32 	%p36, %r313, %r143;
	@%p36 bra 	$L__BB0_94;
	bra.uni 	$L__BB0_5;
$L__BB0_49:
	cvta.to.global.u64 	%rd8, %rd4;
	mul.wide.s32 	%rd9, %r3, 4;
	add.s64 	%rd3, %rd8, %rd9;
	and.b32  	%r111, %r142, 7;
	add.s32 	%r112, %r111, -1;
	and.b32  	%r113, %r142, 3;
	and.b32  	%r114, %r142, 2147483640;
	and.b32  	%r115, %r142, 1;
	mov.f32 	%f241, 0f00000000;
	mov.b32 	%r335, 0;
$L__BB0_50:
	add.s32 	%r117, %r8, %r335;
	mov.b32 	%r336, 0;
$L__BB0_51:
	setp.ge.s32 	%p11, %r117, %r140;
	add.s32 	%r119, %r9, %r336;
	or.b32  	%r174, %r117, %r119;
	setp.lt.u32 	%p12, %r142, 8;
	setp.lt.s32 	%p13, %r174, 0;
	setp.ge.s32 	%p14, %r119, %r141;
	or.pred  	%p15, %p11, %p14;
	or.pred  	%p2, %p15, %p13;
	mov.b32 	%r339, 0;
	@%p12 bra 	$L__BB0_70;
	ld.global.f32 	%f142, [%rd3];
	mov.b32 	%r337, 0;
$L__BB0_53:
	.pragma "nounroll";
	add.s32 	%r176, %r337, %r6;
	mad.lo.s32 	%r121, %r176, %r143, %r335;
	mad.lo.s32 	%r177, %r121, %r144, %r336;
	mul.wide.s32 	%rd10, %r177, 4;
	add.s64 	%rd11, %rd2, %rd10;
	ld.global.f32 	%f74, [%rd11];
	mov.f32 	%f245, 0f00000000;
	@%p2 bra 	$L__BB0_55;
	mad.lo.s32 	%r178, %r337, %r140, %r117;
	mad.lo.s32 	%r179, %r178, %r141, %r119;
	mul.wide.s32 	%rd12, %r179, 4;
	add.s64 	%rd13, %rd1, %rd12;
	ld.global.f32 	%f245, [%rd13];
$L__BB0_55:
	fma.rn.f32 	%f151, %f74, %f245, %f142;
	add.f32 	%f77, %f241, %f151;
	add.s32 	%r122, %r121, %r143;
	mad.lo.s32 	%r180, %r122, %r144, %r336;
	mul.wide.s32 	%rd14, %r180, 4;
	add.s64 	%rd15, %rd2, %rd14;
	ld.global.f32 	%f78, [%rd15];
	mov.f32 	%f246, 0f00000000;
	@%p2 bra 	$L__BB0_57;
	mad.lo.s32 	%r181, %r140, %r337, %r140;
	add.s32 	%r182, %r181, %r117;
	mad.lo.s32 	%r183, %r182, %r141, %r119;
	mul.wide.s32 	%rd16, %r183, 4;
	add.s64 	%rd17, %rd1, %rd16;
	ld.global.f32 	%f246, [%rd17];
$L__BB0_57:
	fma.rn.f32 	%f153, %f78, %f246, %f142;
	add.f32 	%f81, %f77, %f153;
	add.s32 	%r123, %r122, %r143;
	mad.lo.s32 	%r184, %r123, %r144, %r336;
	mul.wide.s32 	%rd18, %r184, 4;
	add.s64 	%rd19, %rd2, %rd18;
	ld.global.f32 	%f82, [%rd19];
	mov.f32 	%f247, 0f00000000;
	@%p2 bra 	$L__BB0_59;
	add.s32 	%r185, %r337, 2;
	mad.lo.s32 	%r186, %r185, %r140, %r117;
	mad.lo.s32 	%r187, %r186, %r141, %r119;
	mul.wide.s32 	%rd20, %r187, 4;
	add.s64 	%rd21, %rd1, %rd20;
	ld.global.f32 	%f247, [%rd21];
$L__BB0_59:
	fma.rn.f32 	%f155, %f82, %f247, %f142;
	add.f32 	%f85, %f81, %f155;
	add.s32 	%r124, %r123, %r143;
	mad.lo.s32 	%r188, %r124, %r144, %r336;
	mul.wide.s32 	%rd22, %r188, 4;
	add.s64 	%rd23, %rd2, %rd22;
	ld.global.f32 	%f86, [%rd23];
	mov.f32 	%f248, 0f00000000;
	@%p2 bra 	$L__BB0_61;
	add.s32 	%r189, %r337, 3;
	mad.lo.s32 	%r190, %r189, %r140, %r117;
	mad.lo.s32 	%r191, %r190, %r141, %r119;
	mul.wide.s32 	%rd24, %r191, 4;
	add.s64 	%rd25, %rd1, %rd24;
	ld.global.f32 	%f248, [%rd25];
$L__BB0_61:
	fma.rn.f32 	%f157, %f86, %f248, %f142;
	add.f32 	%f89, %f85, %f157;
	add.s32 	%r125, %r124, %r143;
	mad.lo.s32 	%r192, %r125, %r144, %r336;
	mul.wide.s32 	%rd26, %r192, 4;
	add.s64 	%rd27, %rd2, %rd26;
	ld.global.f32 	%f90, [%rd27];
	mov.f32 	%f249, 0f00000000;
	@%p2 bra 	$L__BB0_63;
	add.s32 	%r193, %r337, 4;
	mad.lo.s32 	%r194, %r193, %r140, %r117;
	mad.lo.s32 	%r195, %r194, %r141, %r119;
	mul.wide.s32 	%rd28, %r195, 4;
	add.s64 	%rd29, %rd1, %rd28;
	ld.global.f32 	%f249, [%rd29];
$L__BB0_63:
	fma.rn.f32 	%f159, %f90, %f249, %f142;
	add.f32 	%f93, %f89, %f159;
	add.s32 	%r126, %r125, %r143;
	mad.lo.s32 	%r196, %r126, %r144, %r336;
	mul.wide.s32 	%rd30, %r196, 4;
	add.s64 	%rd31, %rd2, %rd30;
	ld.global.f32 	%f94, [%rd31];
	mov.f32 	%f250, 0f00000000;
	@%p2 bra 	$L__BB0_65;
	add.s32 	%r197, %r337, 5;
	mad.lo.s32 	%r198, %r197, %r140, %r117;
	mad.lo.s32 	%r199, %r198, %r141, %r119;
	mul.wide.s32 	%rd32, %r199, 4;
	add.s64 	%rd33, %rd1, %rd32;
	ld.global.f32 	%f250, [%rd33];
$L__BB0_65:
	fma.rn.f32 	%f161, %f94, %f250, %f142;
	add.f32 	%f97, %f93, %f161;
	add.s32 	%r127, %r126, %r143;
	mad.lo.s32 	%r200, %r127, %r144, %r336;
	mul.wide.s32 	%rd34, %r200, 4;
	add.s64 	%rd35, %rd2, %rd34;
	ld.global.f32 	%f98, [%rd35];
	mov.f32 	%f251, 0f00000000;
	@%p2 bra 	$L__BB0_67;
	add.s32 	%r201, %r337, 6;
	mad.lo.s32 	%r202, %r201, %r140, %r117;
	mad.lo.s32 	%r203, %r202, %r141, %r119;
	mul.wide.s32 	%rd36, %r203, 4;
	add.s64 	%rd37, %rd1, %rd36;
	ld.global.f32 	%f251, [%rd37];
$L__BB0_67:
	fma.rn.f32 	%f163, %f98, %f251, %f142;
	add.f32 	%f101, %f97, %f163;
	add.s32 	%r204, %r127, %r143;
	mad.lo.s32 	%r205, %r204, %r144, %r336;
	mul.wide.s32 	%rd38, %r205, 4;
	add.s64 	%rd39, %rd2, %rd38;
	ld.global.f32 	%f102, [%rd39];
	mov.f32 	%f252, 0f00000000;
	@%p2 bra 	$L__BB0_69;
	add.s32 	%r206, %r337, 7;
	mad.lo.s32 	%r207, %r206, %r140, %r117;
	mad.lo.s32 	%r208, %r207, %r141, %r119;
	mul.wide.s32 	%rd40, %r208, 4;
	add.s64 	%rd41, %rd1, %rd40;
	ld.global.f32 	%f252, [%rd41];
$L__BB0_69:
	fma.rn.f32 	%f164, %f102, %f252, %f142;
	add.f32 	%f241, %f101, %f164;
	add.s32 	%r337, %r337, 8;
	setp.ne.s32 	%p16, %r337, %r114;
	mov.u32 	%r339, %r114;
	@%p16 bra 	$L__BB0_53;
$L__BB0_70:
	setp.eq.s32 	%p17, %r111, 0;
	@%p17 bra 	$L__BB0_92;
	setp.lt.u32 	%p18, %r112, 3;
	@%p18 bra 	$L__BB0_81;
	add.s32 	%r209, %r339, %r6;
	mad.lo.s32 	%r130, %r209, %r143, %r335;
	mad.lo.s32 	%r210, %r130, %r144, %r336;
	mul.wide.s32 	%rd42, %r210, 4;
	add.s64 	%rd43, %rd2, %rd42;
	ld.global.f32 	%f108, [%rd43];
	mov.f32 	%f255, 0f00000000;
	@%p2 bra 	$L__BB0_74;
	mad.lo.s32 	%r211, %r339, %r140, %r117;
	mad.lo.s32 	%r212, %r211, %r141, %r119;
	mul.wide.s32 	%rd44, %r212, 4;
	add.s64 	%rd45, %rd1, %rd44;
	ld.global.f32 	%f255, [%rd45];
$L__BB0_74:
	ld.global.f32 	%f111, [%rd3];
	fma.rn.f32 	%f168, %f108, %f255, %f111;
	add.f32 	%f112, %f241, %f168;
	add.s32 	%r131, %r130, %r143;
	mad.lo.s32 	%r213, %r131, %r144, %r336;
	mul.wide.s32 	%rd46, %r213, 4;
	add.s64 	%rd47, %rd2, %rd46;
	ld.global.f32 	%f113, [%rd47];
	mov.f32 	%f256, 0f00000000;
	@%p2 bra 	$L__BB0_76;
	mad.lo.s32 	%r214, %r140, %r339, %r140;
	add.s32 	%r215, %r214, %r117;
	mad.lo.s32 	%r216, %r215, %r141, %r119;
	mul.wide.s32 	%rd48, %r216, 4;
	add.s64 	%rd49, %rd1, %rd48;
	ld.global.f32 	%f256, [%rd49];
$L__BB0_76:
	fma.rn.f32 	%f170, %f113, %f256, %f111;
	add.f32 	%f116, %f112, %f170;
	add.s32 	%r132, %r131, %r143;
	mad.lo.s32 	%r217, %r132, %r144, %r336;
	mul.wide.s32 	%rd50, %r217, 4;
	add.s64 	%rd51, %rd2, %rd50;
	ld.global.f32 	%f117, [%rd51];
	mov.f32 	%f257, 0f00000000;
	@%p2 bra 	$L__BB0_78;
	add.s32 	%r218, %r339, 2;
	mad.lo.s32 	%r219, %r218, %r140, %r117;
	mad.lo.s32 	%r220, %r219, %r141, %r119;
	mul.wide.s32 	%rd52, %r220, 4;
	add.s64 	%rd53, %rd1, %rd52;
	ld.global.f32 	%f257, [%rd53];
$L__BB0_78:
	fma.rn.f32 	%f172, %f117, %f257, %f111;
	add.f32 	%f120, %f116, %f172;
	add.s32 	%r221, %r132, %r143;
	mad.lo.s32 	%r222, %r221, %r144, %r336;
	mul.wide.s32 	%rd54, %r222, 4;
	add.s64 	%rd55, %rd2, %rd54;
	ld.global.f32 	%f121, [%rd55];
	mov.f32 	%f258, 0f00000000;
	@%p2 bra 	$L__BB0_80;
	add.s32 	%r223, %r339, 3;
	mad.lo.s32 	%r224, %r223, %r140, %r117;
	mad.lo.s32 	%r225, %r224, %r141, %r119;
	mul.wide.s32 	%rd56, %r225, 4;
	add.s64 	%rd57, %rd1, %rd56;
	ld.global.f32 	%f258, [%rd57];
$L__BB0_80:
	fma.rn.f32 	%f173, %f121, %f258, %f111;
	add.f32 	%f241, %f120, %f173;
	add.s32 	%r339, %r339, 4;
$L__BB0_81:
	setp.eq.s32 	%p19, %r113, 0;
	@%p19 bra 	$L__BB0_92;
	setp.eq.s32 	%p20, %r113, 1;
	@%p20 bra 	$L__BB0_88;
	add.s32 	%r226, %r339, %r6;
	mad.lo.s32 	%r135, %r226, %r143, %r335;
	mad.lo.s32 	%r227, %r135, %r144, %r336;
	mul.wide.s32 	%rd58, %r227, 4;
	add.s64 	%rd59, %rd2, %rd58;
	ld.global.f32 	%f127, [%rd59];
	mov.f32 	%f261, 0f00000000;
	@%p2 bra 	$L__BB0_85;
	mad.lo.s32 	%r228, %r339, %r140, %r117;
	mad.lo.s32 	%r229, %r228, %r141, %r119;
	mul.wide.s32 	%rd60, %r229, 4;
	add.s64 	%rd61, %rd1, %rd60;
	ld.global.f32 	%f261, [%rd61];
$L__BB0_85:
	ld.global.f32 	%f130, [%rd3];
	fma.rn.f32 	%f177, %f127, %f261, %f130;
	add.f32 	%f131, %f241, %f177;
	add.s32 	%r230, %r135, %r143;
	mad.lo.s32 	%r231, %r230, %r144, %r336;
	mul.wide.s32 	%rd62, %r231, 4;
	add.s64 	%rd63, %rd2, %rd62;
	ld.global.f32 	%f132, [%rd63];
	mov.f32 	%f262, 0f00000000;
	@%p2 bra 	$L__BB0_87;
	mad.lo.s32 	%r232, %r140, %r339, %r140;
	add.s32 	%r233, %r232, %r117;
	mad.lo.s32 	%r234, %r233, %r141, %r119;
	mul.wide.s32 	%rd64, %r234, 4;
	add.s64 	%rd65, %rd1, %rd64;
	ld.global.f32 	%f262, [%rd65];
$L__BB0_87:
	fma.rn.f32 	%f178, %f132, %f262, %f130;
	add.f32 	%f241, %f131, %f178;
	add.s32 	%r339, %r339, 2;
$L__BB0_88:
	setp.eq.s32 	%p21, %r115, 0;
	@%p21 bra 	$L__BB0_92;
	add.s32 	%r235, %r339, %r6;
	mad.lo.s32 	%r236, %r235, %r143, %r335;
	mad.lo.s32 	%r237, %r236, %r144, %r336;
	mul.wide.s32 	%rd66, %r237, 4;
	add.s64 	%rd67, %rd2, %rd66;
	ld.global.f32 	%f138, [%rd67];
	mov.f32 	%f265, 0f00000000;
	@%p2 bra 	$L__BB0_91;
	mad.lo.s32 	%r238, %r339, %r140, %r117;
	mad.lo.s32 	%r239, %r238, %r141, %r119;
	mul.wide.s32 	%rd68, %r239, 4;
	add.s64 	%rd69, %rd1, %rd68;
	ld.global.f32 	%f265, [%rd69];
$L__BB0_91:
	ld.global.f32 	%f180, [%rd3];
	fma.rn.f32 	%f181, %f138, %f265, %f180;
	add.f32 	%f241, %f241, %f181;
$L__BB0_92:
	add.s32 	%r336, %r336, 1;
	setp.ne.s32 	%p22, %r336, %r144;
	@%p22 bra 	$L__BB0_51;
	add.s32 	%r335, %r335, 1;
	setp.ne.s32 	%p23, %r335, %r143;
	@%p23 bra 	$L__BB0_50;
$L__BB0_94:
	ld.param.u64 	%rd133, [conv2d_reference_param_13];
	mad.lo.s32 	%r309, %r3, %r153, %r3;
	add.s32 	%r310, %r309, %r164;
	mad.lo.s32 	%r311, %r310, %r157, %r310;
	add.s32 	%r312, %r311, %r168;
	cvta.to.global.u64 	%rd130, %rd133;
	mul.wide.s32 	%rd131, %r312, 4;
	add.s64 	%rd132, %rd130, %rd131;
	st.global.f32 	[%rd132], %f241;
$L__BB0_95:
	ret;

}


// ===== COMPILED SASS (sm_100) =====

	.target	sm_100

	.elftype	@"ET_EXEC"


//--------------------- .note.nv.tkinfo           --------------------------
	.section	.note.nv.tkinfo,"",@"SHT_NOTE"
	.sectionflags	@"SHF_NOTE_NV_TKINFO"
	.tkinfo
        /*0018*/ 	.word	0x00000002
        /*0030*/ 	.string	""
        /*0030*/ 	.string	"ptxas"
        /*0030*/ 	.string	"Cuda compilation tools, release 13.0, V13.0.88"
        /*0030*/ 	.string	"Build cuda_13.0.r13.0/compiler.36424714_0"
        /*0030*/ 	.string	"-arch sm_100 -m 64 "



//--------------------- .note.nv.cuinfo           --------------------------
	.section	.note.nv.cuinfo,"",@"SHT_NOTE"
	.sectionflags	@"SHF_NOTE_NV_CUINFO"
        /*0018*/ 	.short	0x0002
        /*001a*/ 	.short	0x0064
        /*001c*/ 	.short	0x0082
	.zero		2


//--------------------- .nv.info                  --------------------------
	.section	.nv.info,"",@"SHT_CUDA_INFO"
	.align	4


	//----- nvinfo : EIATTR_REGCOUNT
	.align		4
        /*0000*/ 	.byte	0x04, 0x2f
        /*0002*/ 	.short	(.L_1 - .L_0)
	.align		4
.L_0:
        /*0004*/ 	.word	index@(conv2d_reference)
        /*0008*/ 	.word	0x00000040


	//----- nvinfo : EIATTR_FRAME_SIZE
	.align		4
.L_1:
        /*000c*/ 	.byte	0x04, 0x11
        /*000e*/ 	.short	(.L_3 - .L_2)
	.align		4
.L_2:
        /*0010*/ 	.word	index@(conv2d_reference)
        /*0014*/ 	.word	0x00000000


	//----- nvinfo : EIATTR_MIN_STACK_SIZE
	.align		4
.L_3:
        /*0018*/ 	.byte	0x04, 0x12
        /*001a*/ 	.short	(.L_5 - .L_4)
	.align		4
.L_4:
        /*001c*/ 	.word	index@(conv2d_reference)
        /*0020*/ 	.word	0x00000000
.L_5:


//--------------------- .nv.compat                --------------------------
	.section	.nv.compat,"",@"SHT_CUDA_COMPAT_INFO"
	.align	4
        /*0000*/ 	.byte	0x02, 0x09, 0x00, 0x00, 0x02, 0x02, 0x01, 0x00, 0x02, 0x05, 0x05, 0x00, 0x03, 0x07, 0x01, 0x01
        /*0010*/ 	.byte	0x02, 0x03, 0x00, 0x00, 0x02, 0x06, 0x01, 0x00, 0x04, 0x0b, 0x08, 0x00, 0x09, 0x00, 0x00, 0x00
        /*0020*/ 	.byte	0x00, 0x00, 0x00, 0x00


//--------------------- .nv.info.conv2d_reference --------------------------
	.section	.nv.info.conv2d_reference,"",@"SHT_CUDA_INFO"
	.sectionflags	@""
	.align	4


	//----- nvinfo : EIATTR_CUDA_API_VERSION
	.align		4
        /*0000*/ 	.byte	0x04, 0x37
        /*0002*/ 	.short	(.L_7 - .L_6)
.L_6:
        /*0004*/ 	.word	0x00000082


	//----- nvinfo : EIATTR_KPARAM_INFO
	.align		4
.L_7:
        /*0008*/ 	.byte	0x04, 0x17
        /*000a*/ 	.short	(.L_9 - .L_8)
.L_8:
        /*000c*/ 	.word	0x00000000
        /*0010*/ 	.short	0x000d
        /*0012*/ 	.short	0x0040
        /*0014*/ 	.byte	0x00, 0xf5, 0x21, 0x00


	//----- nvinfo : EIATTR_KPARAM_INFO
	.align		4
.L_9:
        /*0018*/ 	.byte	0x04, 0x17
        /*001a*/ 	.short	(.L_11 - .L_10)
.L_10:
        /*001c*/ 	.word	0x00000000
        /*0020*/ 	.short	0x000c
        /*0022*/ 	.short	0x0038
        /*0024*/ 	.byte	0x00, 0xf5, 0x21, 0x00


	//----- nvinfo : EIATTR_KPARAM_INFO
	.align		4
.L_11:
        /*0028*/ 	.byte	0x04, 0x17
        /*002a*/ 	.short	(.L_13 - .L_12)
.L_12:
        /*002c*/ 	.word	0x00000000
        /*0030*/ 	.short	0x000b
        /*0032*/ 	.short	0x0030
        /*0034*/ 	.byte	0x00, 0xf5, 0x21, 0x00


	//----- nvinfo : EIATTR_KPARAM_INFO
	.align		4
.L_13:
        /*0038*/ 	.byte	0x04, 0x17
        /*003a*/ 	.short	(.L_15 - .L_14)
.L_14:
        /*003c*/ 	.word	0x00000000
        /*0040*/ 	.short	0x000a
        /*0042*/ 	.short	0x0028
        /*0044*/ 	.byte	0x00, 0xf5, 0x21, 0x00


	//----- nvinfo : EIATTR_KPARAM_INFO
	.align		4
.L_15:
        /*0048*/ 	.byte	0x04, 0x17
        /*004a*/ 	.short	(.L_17 - .L_16)
.L_16:
        /*004c*/ 	.word	0x00000000
        /*0050*/ 	.short	0x0009
        /*0052*/ 	.short	0x0024
        /*0054*/ 	.byte	0x00, 0xf0, 0x11, 0x00


	//----- nvinfo : EIATTR_KPARAM_INFO
	.align		4
.L_17:
        /*0058*/ 	.byte	0x04, 0x17
        /*005a*/ 	.short	(.L_19 - .L_18)
.L_18:
        /*005c*/ 	.word	0x00000000
        /*0060*/ 	.short	0x0008
        /*0062*/ 	.short	0x0020
        /*0064*/ 	.byte	0x00, 0xf0, 0x11, 0x00


	//----- nvinfo : EIATTR_KPARAM_INFO
	.align		4
.L_19:
        /*0068*/ 	.byte	0x04, 0x17
        /*006a*/ 	.short	(.L_21 - .L_20)
.L_20:
        /*006c*/ 	.word	0x00000000
        /*0070*/ 	.short	0x0007
        /*0072*/ 	.short	0x001c
        /*0074*/ 	.byte	0x00, 0xf0, 0x11, 0x00


	//----- nvinfo : EIATTR_KPARAM_INFO
	.align		4
.L_21:
        /*0078*/ 	.byte	0x04, 0x17
        /*007a*/ 	.short	(.L_23 - .L_22)
.L_22:
        /*007c*/ 	.word	0x00000000
        /*0080*/ 	.short	0x0006
        /*0082*/ 	.short	0x0018
        /*0084*/ 	.byte	0x00, 0xf0, 0x11, 0x00


	//----- nvinfo : EIATTR_KPARAM_INFO
	.align		4
.L_23:
        /*0088*/ 	.byte	0x04, 0x17
        /*008a*/ 	.short	(.L_25 - .L_24)
.L_24:
        /*008c*/ 	.word	0x00000000
        /*0090*/ 	.short	0x0005
        /*0092*/ 	.short	0x0014
        /*0094*/ 	.byte	0x00, 0xf0, 0x11, 0x00


	//----- nvinfo : EIATTR_KPARAM_INFO
	.align		4
.L_25:
        /*0098*/ 	.byte	0x04, 0x17
        /*009a*/ 	.short	(.L_27 - .L_26)
.L_26:
        /*009c*/ 	.word	0x00000000
        /*00a0*/ 	.short	0x0004
        /*00a2*/ 	.short	0x0010
        /*00a4*/ 	.byte	0x00, 0xf0, 0x11, 0x00


	//----- nvinfo : EIATTR_KPARAM_INFO
	.align		4
.L_27:
        /*00a8*/ 	.byte	0x04, 0x17
        /*00aa*/ 	.short	(.L_29 - .L_28)
.L_28:
        /*00ac*/ 	.word	0x00000000
        /*00b0*/ 	.short	0x0003
        /*00b2*/ 	.short	0x000c
        /*00b4*/ 	.byte	0x00, 0xf0, 0x11, 0x00


	//----- nvinfo : EIATTR_KPARAM_INFO
	.align		4
.L_29:
        /*00b8*/ 	.byte	0x04, 0x17
        /*00ba*/ 	.short	(.L_31 - .L_30)
.L_30:
        /*00bc*/ 	.word	0x00000000
        /*00c0*/ 	.short	0x0002
        /*00c2*/ 	.short	0x0008
        /*00c4*/ 	.byte	0x00, 0xf0, 0x11, 0x00


	//----- nvinfo : EIATTR_KPARAM_INFO
	.align		4
.L_31:
        /*00c8*/ 	.byte	0x04, 0x17
        /*00ca*/ 	.short	(.L_33 - .L_32)
.L_32:
        /*00cc*/ 	.word	0x00000000
        /*00d0*/ 	.short	0x0001
        /*00d2*/ 	.short	0x0004
        /*00d4*/ 	.byte	0x00, 0xf0, 0x11, 0x00


	//----- nvinfo : EIATTR_KPARAM_INFO
	.align		4
.L_33:
        /*00d8*/ 	.byte	0x04, 0x17
        /*00da*/ 	.short	(.L_35 - .L_34)
.L_34:
        /*00dc*/ 	.word	0x00000000
        /*00e0*/ 	.short	0x0000
        /*00e2*/ 	.short	0x0000
        /*00e4*/ 	.byte	0x00, 0xf0, 0x11, 0x00


	//----- nvinfo : EIATTR_SPARSE_MMA_MASK
	.align		4
.L_35:
        /*00e8*/ 	.byte	0x03, 0x50
        /*00ea*/ 	.short	0x0000


	//----- nvinfo : EIATTR_MAXREG_COUNT
	.align		4
        /*00ec*/ 	.byte	0x03, 0x1b
        /*00ee*/ 	.short	0x00ff


	//----- nvinfo : EIATTR_MERCURY_ISA_VERSION
	.align		4
        /*00f0*/ 	.byte	0x03, 0x5f
        /*00f2*/ 	.short	0x0101


	//----- nvinfo : EIATTR_VRC_CTA_INIT_COUNT
	.align		4
        /*00f4*/ 	.byte	0x02, 0x4a
	.zero		1
	.zero		1


	//----- nvinfo : EIATTR_EXIT_INSTR_OFFSETS
	.align		4
        /*00f8*/ 	.byte	0x04, 0x1c
        /*00fa*/ 	.short	(.L_37 - .L_36)


	//   ....[0]....
.L_36:
        /*00fc*/ 	.word	0x000004b0


	//   ....[1]....
        /*0100*/ 	.word	0x00002a00


	//----- nvinfo : EIATTR_CBANK_PARAM_SIZE
	.align		4
.L_37:
        /*0104*/ 	.byte	0x03, 0x19
        /*0106*/ 	.short	0x0048


	//----- nvinfo : EIATTR_PARAM_CBANK
	.align		4
        /*0108*/ 	.byte	0x04, 0x0a
        /*010a*/ 	.short	(.L_39 - .L_38)
	.align		4
.L_38:
        /*010c*/ 	.word	index@(.nv.constant0.conv2d_reference)
        /*0110*/ 	.short	0x0380
        /*0112*/ 	.short	0x0048


	//----- nvinfo : EIATTR_SW_WAR
	.align		4
.L_39:
        /*0114*/ 	.byte	0x04, 0x36
        /*0116*/ 	.short	(.L_41 - .L_40)
.L_40:
        /*0118*/ 	.word	0x00000008
.L_41:


//--------------------- .nv.callgraph             --------------------------
	.section	.nv.callgraph,"",@"SHT_CUDA_CALLGRAPH"
	.align	4
	.sectionentsize	8
	.align		4
        /*0000*/ 	.word	0x00000000
	.align		4
        /*0004*/ 	.word	0xffffffff
	.align		4
        /*0008*/ 	.word	0x00000000
	.align		4
        /*000c*/ 	.word	0xfffffffe
	.align		4
        /*0010*/ 	.word	0x00000000
	.align		4
        /*0014*/ 	.word	0xfffffffd
	.align		4
        /*0018*/ 	.word	0x00000000
	.align		4
        /*001c*/ 	.word	0xfffffffc


//--------------------- .text.conv2d_reference    --------------------------
	.section	.text.conv2d_reference,"ax",@progbits
	.align	128
        .global         conv2d_reference
        .type           conv2d_reference,@function
        .size           conv2d_reference,(.L_x_17 - conv2d_reference)
        .other          conv2d_reference,@"STO_CUDA_ENTRY STV_DEFAULT"
conv2d_reference:
.text.conv2d_reference:
[----:B------:R-:W-:Y:S08]  /*0000*/  LDC R1, c[0x0][0x37c] ;  /* 0x0000df00ff017b82 */ /* 0x000ff00000000800 */
[----:B------:R-:W0:Y:S01]  /*0010*/  LDC R15, c[0x0][0x39c] ;  /* 0x0000e700ff0f7b82 */ /* 0x000e220000000800 */
[----:B------:R-:W1:Y:S01]  /*0020*/  LDCU UR12, c[0x0][0x384] ;  /* 0x00007080ff0c77ac */ /* 0x000e620008000800 */
[----:B------:R-:W1:Y:S06]  /*0030*/  LDCU UR13, c[0x0][0x394] ;  /* 0x00007280ff0d77ac */ /* 0x000e6c0008000800 */
[----:B------:R-:W2:Y:S01]  /*0040*/  LDC R10, c[0x0][0x398] ;  /* 0x0000e600ff0a7b82 */ /* 0x000ea20000000800 */
[----:B------:R-:W3:Y:S07]  /*0050*/  LDCU UR7, c[0x0][0x38c] ;  /* 0x00007180ff0777ac */ /* 0x000eee0008000800 */
[----:B------:R-:W4:Y:S01]  /*0060*/  LDC R28, c[0x0][0x3a4] ;  /* 0x0000e900ff1c7b82 */ /* 0x000f220000000800 */
[----:B-1----:R-:W-:Y:S01]  /*0070*/  UIADD3 UR4, UPT, UPT, UR12, -UR13, URZ ;  /* 0x8000000d0c047290 */ /* 0x002fe2000fffe0ff */
[----:B0-----:R-:W-:-:S06]  /*0080*/  IABS R13, R15 ;  /* 0x0000000f000d7213 */ /* 0x001fcc0000000000 */
[----:B------:R-:W0:Y:S01]  /*0090*/  LDC R3, c[0x0][0x380] ;  /* 0x0000e000ff037b82 */ /* 0x000e220000000800 */
[----:B------:R-:W1:Y:S01]  /*00a0*/  I2F.RP R5, R13 ;  /* 0x0000000d00057306 */ /* 0x000e620000209400 */
[----:B--2---:R-:W-:-:S06]  /*00b0*/  IABS R11, R10 ;  /* 0x0000000a000b7213 */ /* 0x004fcc0000000000 */
[----:B------:R-:W0:Y:S01]  /*00c0*/  LDC R16, c[0x0][0x390] ;  /* 0x0000e400ff107b82 */ /* 0x000e220000000800 */
[----:B------:R-:W2:Y:S01]  /*00d0*/  I2F.RP R2, R11 ;  /* 0x0000000b00027306 */ /* 0x000ea20000209400 */
[----:B----4-:R-:W-:-:S06]  /*00e0*/  LEA R8, R28, UR4, 0x1 ;  /* 0x000000041c087c11 */ /* 0x010fcc000f8e08ff */
[----:B------:R-:W4:Y:S01]  /*00f0*/  LDC R0, c[0x0][0x3a0] ;  /* 0x0000e800ff007b82 */ /* 0x000f220000000800 */
[----:B-1----:R-:W1:Y:S01]  /*0100*/  MUFU.RCP R5, R5 ;  /* 0x0000000500057308 */ /* 0x002e620000001000 */
[----:B------:R-:W-:Y:S02]  /*0110*/  IABS R12, R8 ;  /* 0x00000008000c7213 */ /* 0x000fe40000000000 */
[----:B------:R-:W-:-:S04]  /*0120*/  LOP3.LUT R8, R8, R15, RZ, 0x3c, !PT ;  /* 0x0000000f08087212 */ /* 0x000fc800078e3cff */
[----:B------:R-:W5:Y:S01]  /*0130*/  LDC R29, c[0x0][0x360] ;  /* 0x0000d800ff1d7b82 */ /* 0x000f620000000800 */
[----:B------:R-:W-:Y:S01]  /*0140*/  ISETP.GE.AND P2, PT, R8, RZ, PT ;  /* 0x000000ff0800720c */ /* 0x000fe20003f46270 */
[----:B--2---:R-:W2:Y:S01]  /*0150*/  MUFU.RCP R2, R2 ;  /* 0x0000000200027308 */ /* 0x004ea20000001000 */
[----:B0-----:R-:W-:-:S05]  /*0160*/  IADD3 R9, PT, PT, R3, -R16, RZ ;  /* 0x8000001003097210 */ /* 0x001fca0007ffe0ff */
[----:B------:R-:W0:Y:S01]  /*0170*/  LDC R36, c[0x0][0x364] ;  /* 0x0000d900ff247b82 */ /* 0x000e220000000800 */
[----:B-1----:R-:W-:-:S04]  /*0180*/  IADD3 R6, PT, PT, R5, 0xffffffe, RZ ;  /* 0x0ffffffe05067810 */ /* 0x002fc80007ffe0ff */
[----:B------:R1:W3:Y:S01]  /*0190*/  F2I.FTZ.U32.TRUNC.NTZ R7, R6 ;  /* 0x0000000600077305 */ /* 0x0002e2000021f000 */
[----:B----4-:R-:W-:Y:S02]  /*01a0*/  LEA R9, R0, R9, 0x1 ;  /* 0x0000000900097211 */ /* 0x010fe400078e08ff */
[----:B------:R-:W4:Y:S01]  /*01b0*/  S2UR UR6, SR_CTAID.Z ;  /* 0x00000000000679c3 */ /* 0x000f220000002700 */
[----:B--2---:R-:W-:-:S04]  /*01c0*/  IADD3 R4, PT, PT, R2, 0xffffffe, RZ ;  /* 0x0ffffffe02047810 */ /* 0x004fc80007ffe0ff */
[----:B------:R2:W5:Y:S01]  /*01d0*/  F2I.FTZ.U32.TRUNC.NTZ R5, R4 ;  /* 0x0000000400057305 */ /* 0x000562000021f000 */
[----:B-1----:R-:W-:Y:S02]  /*01e0*/  HFMA2 R6, -RZ, RZ, 0, 0 ;  /* 0x00000000ff067431 */ /* 0x002fe400000001ff */
[----:B------:R-:W4:Y:S01]  /*01f0*/  LDC R37, c[0x0][0x368] ;  /* 0x0000da00ff257b82 */ /* 0x000f220000000800 */
[----:B---3--:R-:W-:Y:S02]  /*0200*/  IADD3 R2, PT, PT, RZ, -R7, RZ ;  /* 0x80000007ff027210 */ /* 0x008fe40007ffe0ff */
[----:B--2---:R-:W-:-:S05]  /*0210*/  MOV R4, RZ ;  /* 0x000000ff00047202 */ /* 0x004fca0000000f00 */
[----:B------:R-:W0:Y:S01]  /*0220*/  S2UR UR5, SR_CTAID.Y ;  /* 0x00000000000579c3 */ /* 0x000e220000002600 */
[----:B------:R-:W-:Y:S01]  /*0230*/  IMAD R17, R2, R13, RZ ;  /* 0x0000000d02117224 */ /* 0x000fe200078e02ff */
[----:B-----5:R-:W-:-:S03]  /*0240*/  IADD3 R2, PT, PT, RZ, -R5, RZ ;  /* 0x80000005ff027210 */ /* 0x020fc60007ffe0ff */
[----:B------:R-:W-:-:S03]  /*0250*/  IMAD.HI.U32 R6, R7, R17, R6 ;  /* 0x0000001107067227 */ /* 0x000fc600078e0006 */
[----:B------:R-:W1:Y:S01]  /*0260*/  S2UR UR4, SR_CTAID.X ;  /* 0x00000000000479c3 */ /* 0x000e620000002500 */
[----:B------:R-:W-:Y:S01]  /*0270*/  IMAD R7, R2, R11, RZ ;  /* 0x0000000b02077224 */ /* 0x000fe200078e02ff */
[----:B------:R-:W-:Y:S01]  /*0280*/  IABS R2, R9 ;  /* 0x0000000900027213 */ /* 0x000fe20000000000 */
[----:B------:R-:W-:Y:S01]  /*0290*/  IMAD.HI.U32 R39, R6, R12, RZ ;  /* 0x0000000c06277227 */ /* 0x000fe200078e00ff */
[----:B------:R-:W-:Y:S01]  /*02a0*/  LOP3.LUT R9, R9, R10, RZ, 0x3c, !PT ;  /* 0x0000000a09097212 */ /* 0x000fe200078e3cff */
[----:B------:R-:W4:Y:S02]  /*02b0*/  S2R R6, SR_TID.Z ;  /* 0x0000000000067919 */ /* 0x000f240000002300 */
[----:B------:R-:W-:Y:S01]  /*02c0*/  IMAD.HI.U32 R4, R5, R7, R4 ;  /* 0x0000000705047227 */ /* 0x000fe200078e0004 */
[----:B------:R-:W-:Y:S02]  /*02d0*/  IADD3 R5, PT, PT, -R39, RZ, RZ ;  /* 0x000000ff27057210 */ /* 0x000fe40007ffe1ff */
[----:B------:R-:W-:-:S03]  /*02e0*/  ISETP.GE.AND P1, PT, R9, RZ, PT ;  /* 0x000000ff0900720c */ /* 0x000fc60003f26270 */
[----:B------:R-:W-:-:S04]  /*02f0*/  IMAD.HI.U32 R38, R4, R2, RZ ;  /* 0x0000000204267227 */ /* 0x000fc800078e00ff */
[----:B------:R-:W-:Y:S01]  /*0300*/  IMAD R4, R13, R5, R12 ;  /* 0x000000050d047224 */ /* 0x000fe200078e020c */
[----:B------:R-:W-:-:S04]  /*0310*/  IADD3 R5, PT, PT, -R38, RZ, RZ ;  /* 0x000000ff26057210 */ /* 0x000fc80007ffe1ff */
[----:B------:R-:W-:Y:S01]  /*0320*/  ISETP.GT.U32.AND P0, PT, R13, R4, PT ;  /* 0x000000040d00720c */ /* 0x000fe20003f04070 */
[C---:B------:R-:W-:Y:S02]  /*0330*/  IMAD R2, R11.reuse, R5, R2 ;  /* 0x000000050b027224 */ /* 0x040fe400078e0202 */
[----:B------:R-:W0:Y:S03]  /*0340*/  S2R R5, SR_TID.Y ;  /* 0x0000000000057919 */ /* 0x000e260000002200 */
[----:B------:R-:W-:-:S07]  /*0350*/  ISETP.GT.U32.AND P4, PT, R11, R2, PT ;  /* 0x000000020b00720c */ /* 0x000fce0003f84070 */
[-C--:B------:R-:W-:Y:S02]  /*0360*/  @!P0 IADD3 R4, PT, PT, R4, -R13.reuse, RZ ;  /* 0x8000000d04048210 */ /* 0x080fe40007ffe0ff */
[----:B------:R-:W-:Y:S01]  /*0370*/  @!P0 IADD3 R39, PT, PT, R39, 0x1, RZ ;  /* 0x0000000127278810 */ /* 0x000fe20007ffe0ff */
[----:B----4-:R-:W-:Y:S01]  /*0380*/  IMAD R37, R37, UR6, R6 ;  /* 0x0000000625257c24 */ /* 0x010fe2000f8e0206 */
[----:B------:R-:W-:Y:S02]  /*0390*/  ISETP.GE.U32.AND P5, PT, R4, R13, PT ;  /* 0x0000000d0400720c */ /* 0x000fe40003fa6070 */
[----:B------:R-:W1:Y:S01]  /*03a0*/  S2R R4, SR_TID.X ;  /* 0x0000000000047919 */ /* 0x000e620000002100 */
[-C--:B------:R-:W-:Y:S02]  /*03b0*/  @!P4 IADD3 R2, PT, PT, R2, -R11.reuse, RZ ;  /* 0x8000000b0202c210 */ /* 0x080fe40007ffe0ff */
[----:B------:R-:W-:Y:S02]  /*03c0*/  ISETP.NE.AND P0, PT, R15, RZ, PT ;  /* 0x000000ff0f00720c */ /* 0x000fe40003f05270 */
[----:B------:R-:W-:-:S02]  /*03d0*/  ISETP.GE.U32.AND P3, PT, R2, R11, PT ;  /* 0x0000000b0200720c */ /* 0x000fc40003f66070 */
[----:B------:R-:W-:Y:S02]  /*03e0*/  @!P4 IADD3 R38, PT, PT, R38, 0x1, RZ ;  /* 0x000000012626c810 */ /* 0x000fe40007ffe0ff */
[----:B------:R-:W-:Y:S02]  /*03f0*/  ISETP.NE.AND P4, PT, R10, RZ, PT ;  /* 0x000000ff0a00720c */ /* 0x000fe40003f85270 */
[----:B------:R-:W-:-:S04]  /*0400*/  @P5 IADD3 R39, PT, PT, R39, 0x1, RZ ;  /* 0x0000000127275810 */ /* 0x000fc80007ffe0ff */
[----:B------:R-:W-:Y:S01]  /*0410*/  @!P2 IADD3 R39, PT, PT, -R39, RZ, RZ ;  /* 0x000000ff2727a210 */ /* 0x000fe20007ffe1ff */
[----:B0-----:R-:W-:Y:S01]  /*0420*/  IMAD R36, R36, UR5, R5 ;  /* 0x0000000524247c24 */ /* 0x001fe2000f8e0205 */
[----:B------:R-:W-:Y:S02]  /*0430*/  @!P0 LOP3.LUT R39, RZ, R15, RZ, 0x33, !PT ;  /* 0x0000000fff278212 */ /* 0x000fe400078e33ff */
[----:B------:R-:W-:Y:S02]  /*0440*/  @P3 IADD3 R38, PT, PT, R38, 0x1, RZ ;  /* 0x0000000126263810 */ /* 0x000fe40007ffe0ff */
[----:B------:R-:W-:Y:S02]  /*0450*/  ISETP.GT.AND P0, PT, R37, R39, PT ;  /* 0x000000272500720c */ /* 0x000fe40003f04270 */
[----:B------:R-:W-:Y:S02]  /*0460*/  @!P1 IADD3 R38, PT, PT, -R38, RZ, RZ ;  /* 0x000000ff26269210 */ /* 0x000fe40007ffe1ff */
[----:B------:R-:W-:-:S04]  /*0470*/  @!P4 LOP3.LUT R38, RZ, R10, RZ, 0x33, !PT ;  /* 0x0000000aff26c212 */ /* 0x000fc800078e33ff */
[----:B------:R-:W-:Y:S01]  /*0480*/  ISETP.GT.OR P0, PT, R36, R38, P0 ;  /* 0x000000262400720c */ /* 0x000fe20000704670 */
[----:B-1----:R-:W-:-:S05]  /*0490*/  IMAD R29, R29, UR4, R4 ;  /* 0x000000041d1d7c24 */ /* 0x002fca000f8e0204 */
[----:B------:R-:W-:-:S13]  /*04a0*/  ISETP.GE.OR P0, PT, R29, UR7, P0 ;  /* 0x000000071d007c0c */ /* 0x000fda0008706670 */
[----:B------:R-:W-:Y:S05]  /*04b0*/  @P0 EXIT ;  /* 0x000000000000094d */ /* 0x000fea0003800000 */
[----:B------:R-:W-:Y:S01]  /*04c0*/  ISETP.GE.AND P0, PT, R16, 0x1, PT ;  /* 0x000000011000780c */ /* 0x000fe20003f06270 */
[----:B------:R-:W0:Y:S01]  /*04d0*/  LDCU.64 UR10, c[0x0][0x358] ;  /* 0x00006b00ff0a77ac */ /* 0x000e220008000a00 */
[----:B------:R-:W-:-:S11]  /*04e0*/  MOV R40, RZ ;  /* 0x000000ff00287202 */ /* 0x000fd60000000f00 */
[----:B------:R-:W-:Y:S05]  /*04f0*/  @!P0 BRA `(.L_x_0) ;  /* 0x0000002400248947 */ /* 0x000fea0003800000 */
[----:B------:R-:W1:Y:S01]  /*0500*/  LDCU UR4, c[0x0][0x388] ;  /* 0x00007100ff0477ac */ /* 0x000e620008000800 */
[----:B------:R-:W-:Y:S01]  /*0510*/  IMAD R28, R37, R15, -R28 ;  /* 0x0000000f251c7224 */ /* 0x000fe200078e0a1c */
[----:B-1----:R-:W-:-:S04]  /*0520*/  UISETP.LT.AND UP0, UPT, UR13, UR4, UPT ;  /* 0x000000040d00728c */ /* 0x002fc8000bf01270 */
[----:B------:R-:W-:-:S04]  /*0530*/  USEL UR5, UR13, UR4, UP0 ;  /* 0x000000040d057287 */ /* 0x000fc80008000000 */
[----:B------:R-:W-:-:S09]  /*0540*/  UISETP.GE.AND UP0, UPT, UR5, 0x1, UPT ;  /* 0x000000010500788c */ /* 0x000fd2000bf06270 */
[----:B------:R-:W-:Y:S05]  /*0550*/  BRA.U !UP0, `(.L_x_0) ;  /* 0x00000025080c7547 */ /* 0x000fea000b800000 */
[----:B------:R-:W1:Y:S01]  /*0560*/  LDCU.64 UR6, c[0x0][0x3b8] ;  /* 0x00007700ff0677ac */ /* 0x000e620008000a00 */
[----:B------:R-:W-:Y:S02]  /*0570*/  IMAD R2, R36, R10, RZ ;  /* 0x0000000a24027224 */ /* 0x000fe400078e02ff */
[----:B------:R-:W-:-:S03]  /*0580*/  IMAD R27, R29, UR4, RZ ;  /* 0x000000041d1b7c24 */ /* 0x000fc6000f8e02ff */
[----:B------:R-:W-:Y:S01]  /*0590*/  IADD3 R26, PT, PT, R2, -R0, RZ ;  /* 0x80000000021a7210 */ /* 0x000fe20007ffe0ff */
[----:B-1----:R-:W-:-:S04]  /*05a0*/  UISETP.NE.U32.AND UP0, UPT, UR6, URZ, UPT ;  /* 0x000000ff0600728c */ /* 0x002fc8000bf05070 */
[----:B------:R-:W-:-:S09]  /*05b0*/  UISETP.NE.AND.EX UP0, UPT, UR7, URZ, UPT, UP0 ;  /* 0x000000ff0700728c */ /* 0x000fd2000bf05300 */
[----:B------:R-:W-:Y:S05]  /*05c0*/  BRA.U UP0, `(.L_x_1) ;  /* 0x0000001100c07547 */ /* 0x000fea000b800000 */
[C-C-:B------:R-:W-:Y:S01]  /*05d0*/  IMAD R5, R3.reuse, 0x7, R2.reuse ;  /* 0x0000000703057824 */ /* 0x140fe200078e0202 */
[CC--:B------:R-:W-:Y:S01]  /*05e0*/  LEA R21, R3.reuse, R2.reuse, 0x2 ;  /* 0x0000000203157211 */ /* 0x0c0fe200078e10ff */
[C-C-:B------:R-:W-:Y:S01]  /*05f0*/  IMAD R23, R3.reuse, 0x6, R2.reuse ;  /* 0x0000000603177824 */ /* 0x140fe200078e0202 */
[CC--:B------:R-:W-:Y:S01]  /*0600*/  LEA R19, R3.reuse, R2.reuse, 0x1 ;  /* 0x0000000203137211 */ /* 0x0c0fe200078e08ff */
[C-C-:B------:R-:W-:Y:S01]  /*0610*/  IMAD R7, R3.reuse, 0x5, R2.reuse ;  /* 0x0000000503077824 */ /* 0x140fe200078e0202 */
[----:B------:R-:W-:Y:S01]  /*0620*/  IADD3 R25, PT, PT, -R0, R2, R3 ;  /* 0x0000000200197210 */ /* 0x000fe20007ffe103 */
[----:B------:R-:W-:Y:S01]  /*0630*/  IMAD R9, R3, 0x3, R2 ;  /* 0x0000000303097824 */ /* 0x000fe200078e0202 */
[-C--:B------:R-:W-:Y:S01]  /*0640*/  IADD3 R24, PT, PT, R5, -R0.reuse, RZ ;  /* 0x8000000005187210 */ /* 0x080fe20007ffe0ff */
[----:B------:R-:W-:Y:S01]  /*0650*/  HFMA2 R40, -RZ, RZ, 0, 0 ;  /* 0x00000000ff287431 */ /* 0x000fe200000001ff */
[----:B------:R-:W-:Y:S01]  /*0660*/  IADD3 R23, PT, PT, R23, -R0, RZ ;  /* 0x8000000017177210 */ /* 0x000fe20007ffe0ff */
[----:B------:R-:W-:Y:S01]  /*0670*/  IMAD R17, R27, R16, R16 ;  /* 0x000000101b117224 */ /* 0x000fe200078e0210 */
[-C--:B------:R-:W-:Y:S01]  /*0680*/  IADD3 R22, PT, PT, R7, -R0.reuse, RZ ;  /* 0x8000000007167210 */ /* 0x080fe20007ffe0ff */
[----:B------:R-:W-:Y:S01]  /*0690*/  IMAD R18, R3, UR12, RZ ;  /* 0x0000000c03127c24 */ /* 0x000fe2000f8e02ff */
[-C--:B------:R-:W-:Y:S01]  /*06a0*/  IADD3 R21, PT, PT, R21, -R0.reuse, RZ ;  /* 0x8000000015157210 */ /* 0x080fe20007ffe0ff */
[----:B------:R-:W-:Y:S01]  /*06b0*/  ULOP3.LUT UR9, UR4, 0x7ffffff8, URZ, 0xc0, !UPT ;  /* 0x7ffffff804097892 */ /* 0x000fe2000f8ec0ff */
[----:B------:R-:W-:-:S02]  /*06c0*/  IADD3 R20, PT, PT, R9, -R0, RZ ;  /* 0x8000000009147210 */ /* 0x000fc40007ffe0ff */
[----:B------:R-:W-:Y:S01]  /*06d0*/  IADD3 R19, PT, PT, R19, -R0, RZ ;  /* 0x8000000013137210 */ /* 0x000fe20007ffe0ff */
[C---:B------:R-:W-:Y:S01]  /*06e0*/  IMAD R0, R16.reuse, UR4, RZ ;  /* 0x0000000410007c24 */ /* 0x040fe2000f8e02ff */
[----:B------:R-:W-:Y:S01]  /*06f0*/  UMOV UR4, URZ ;  /* 0x000000ff00047c82 */ /* 0x000fe20008000000 */
[----:B------:R-:W-:Y:S02]  /*0700*/  IMAD R16, R16, UR13, RZ ;  /* 0x0000000d10107c24 */ /* 0x000fe4000f8e02ff */
[----:B------:R-:W-:-:S07]  /*0710*/  IMAD R15, R29, R0, RZ ;  /* 0x000000001d0f7224 */ /* 0x000fce00078e02ff */
.L_x_8:
[----:B------:R-:W1:Y:S01]  /*0720*/  LDC R0, c[0x0][0x390] ;  /* 0x0000e400ff007b82 */ /* 0x000e620000000800 */
[----:B------:R-:W2:Y:S01]  /*0730*/  LDCU UR5, c[0x0][0x384] ;  /* 0x00007080ff0577ac */ /* 0x000ea20008000800 */
[C---:B------:R-:W-:Y:S02]  /*0740*/  IADD3 R14, PT, PT, R27.reuse, 0x5, RZ ;  /* 0x000000051b0e7810 */ /* 0x040fe40007ffe0ff */
[----:B------:R-:W-:Y:S02]  /*0750*/  IADD3 R13, PT, PT, R27, 0x6, RZ ;  /* 0x000000061b0d7810 */ /* 0x000fe40007ffe0ff */
[----:B------:R-:W-:Y:S02]  /*0760*/  IADD3 R5, PT, PT, R20, UR4, RZ ;  /* 0x0000000414057c10 */ /* 0x000fe4000fffe0ff */
[----:B------:R-:W-:Y:S02]  /*0770*/  IADD3 R3, PT, PT, R22, UR4, RZ ;  /* 0x0000000416037c10 */ /* 0x000fe4000fffe0ff */
[----:B------:R-:W-:-:S02]  /*0780*/  IADD3 R7, PT, PT, R21, UR4, RZ ;  /* 0x0000000415077c10 */ /* 0x000fc4000fffe0ff */
[----:B------:R-:W-:Y:S02]  /*0790*/  IADD3 R31, PT, PT, R19, UR4, RZ ;  /* 0x00000004131f7c10 */ /* 0x000fe4000fffe0ff */
[----:B------:R-:W-:Y:S02]  /*07a0*/  IADD3 R33, PT, PT, R25, UR4, RZ ;  /* 0x0000000419217c10 */ /* 0x000fe4000fffe0ff */
[C---:B------:R-:W-:Y:S02]  /*07b0*/  IADD3 R12, PT, PT, R27.reuse, 0x7, RZ ;  /* 0x000000071b0c7810 */ /* 0x040fe40007ffe0ff */
[----:B------:R-:W-:Y:S01]  /*07c0*/  IADD3 R11, PT, PT, R27, 0x2, RZ ;  /* 0x000000021b0b7810 */ /* 0x000fe20007ffe0ff */
[--C-:B--2---:R-:W-:Y:S01]  /*07d0*/  IMAD R6, R5, UR5, R28.reuse ;  /* 0x0000000505067c24 */ /* 0x104fe2000f8e021c */
[----:B------:R-:W-:Y:S01]  /*07e0*/  IADD3 R10, PT, PT, R27, 0x3, RZ ;  /* 0x000000031b0a7810 */ /* 0x000fe20007ffe0ff */
[--C-:B------:R-:W-:Y:S01]  /*07f0*/  IMAD R8, R3, UR5, R28.reuse ;  /* 0x0000000503087c24 */ /* 0x100fe2000f8e021c */
[----:B------:R-:W-:Y:S01]  /*0800*/  IADD3 R9, PT, PT, R27, 0x4, RZ ;  /* 0x000000041b097810 */ /* 0x000fe20007ffe0ff */
[----:B------:R-:W-:-:S02]  /*0810*/  IMAD R7, R7, UR5, R28 ;  /* 0x0000000507077c24 */ /* 0x000fc4000f8e021c */
[-C--:B-1----:R-:W-:Y:S02]  /*0820*/  IMAD R14, R14, R0.reuse, UR4 ;  /* 0x000000040e0e7e24 */ /* 0x082fe4000f8e0200 */
[----:B------:R-:W-:Y:S02]  /*0830*/  IMAD R13, R13, R0, UR4 ;  /* 0x000000040d0d7e24 */ /* 0x000fe4000f8e0200 */
[--C-:B------:R-:W-:Y:S02]  /*0840*/  IMAD R5, R31, UR5, R28.reuse ;  /* 0x000000051f057c24 */ /* 0x100fe4000f8e021c */
[----:B------:R-:W-:Y:S01]  /*0850*/  IMAD R4, R33, UR5, R28 ;  /* 0x0000000521047c24 */ /* 0x000fe2000f8e021c */
[----:B------:R-:W-:-:S06]  /*0860*/  UMOV UR5, URZ ;  /* 0x000000ff00057c82 */ /* 0x000fcc0008000000 */
.L_x_7:
[----:B------:R-:W1:Y:S01]  /*0870*/  LDCU.64 UR14, c[0x0][0x380] ;  /* 0x00007000ff0e77ac */ /* 0x000e620008000a00 */
[----:B------:R-:W-:Y:S02]  /*0880*/  IADD3 R0, PT, PT, R28, UR5, RZ ;  /* 0x000000051c007c10 */ /* 0x000fe4000fffe0ff */
[----:B------:R-:W-:Y:S01]  /*0890*/  IADD3 R3, PT, PT, R26, UR4, RZ ;  /* 0x000000041a037c10 */ /* 0x000fe2000fffe0ff */
[----:B------:R-:W2:Y:S01]  /*08a0*/  LDCU UR6, c[0x0][0x388] ;  /* 0x00007100ff0677ac */ /* 0x000ea20008000800 */
[----:B-1----:R-:W-:Y:S02]  /*08b0*/  ISETP.GE.AND P0, PT, R0, UR15, PT ;  /* 0x0000000f00007c0c */ /* 0x002fe4000bf06270 */
[C---:B------:R-:W-:Y:S01]  /*08c0*/  LOP3.LUT R0, R3.reuse, R0, RZ, 0xfc, !PT ;  /* 0x0000000003007212 */ /* 0x040fe200078efcff */
[----:B--2---:R-:W-:Y:S01]  /*08d0*/  UISETP.GE.U32.AND UP0, UPT, UR6, 0x8, UPT ;  /* 0x000000080600788c */ /* 0x004fe2000bf06070 */
[----:B------:R-:W-:-:S04]  /*08e0*/  ISETP.GE.OR P0, PT, R3, UR14, P0 ;  /* 0x0000000e03007c0c */ /* 0x000fc80008706670 */
[----:B------:R-:W-:Y:S01]  /*08f0*/  ISETP.LT.OR P0, PT, R0, RZ, P0 ;  /* 0x000000ff0000720c */ /* 0x000fe20000701670 */
[----:B------:R-:W-:-:S03]  /*0900*/  HFMA2 R0, -RZ, RZ, 0, 0 ;  /* 0x00000000ff007431 */ /* 0x000fc600000001ff */
[----:B------:R-:W-:Y:S09]  /*0910*/  BRA.U !UP0, `(.L_x_2) ;  /* 0x0000000508cc7547 */ /* 0x000ff2000b800000 */
[----:B------:R-:W1:Y:S01]  /*0920*/  LDC R0, c[0x0][0x390] ;  /* 0x0000e400ff007b82 */ /* 0x000e620000000800 */
[----:B------:R-:W2:Y:S01]  /*0930*/  LDCU UR7, c[0x0][0x384] ;  /* 0x00007080ff0777ac */ /* 0x000ea20008000800 */
[----:B------:R-:W-:Y:S02]  /*0940*/  IADD3 R31, PT, PT, R24, UR4, RZ ;  /* 0x00000004181f7c10 */ /* 0x000fe4000fffe0ff */
[----:B------:R-:W-:Y:S01]  /*0950*/  IADD3 R33, PT, PT, R23, UR4, RZ ;  /* 0x0000000417217c10 */ /* 0x000fe2000fffe0ff */
[----:B------:R-:W-:Y:S01]  /*0960*/  UIADD3 UR6, UPT, UPT, -UR9, URZ, URZ ;  /* 0x000000ff09067290 */ /* 0x000fe2000fffe1ff */
[----:B------:R-:W-:Y:S02]  /*0970*/  IADD3 R34, PT, PT, R17, UR4, RZ ;  /* 0x0000000411227c10 */ /* 0x000fe4000fffe0ff */
[----:B------:R-:W3:Y:S01]  /*0980*/  LDC R47, c[0x0][0x394] ;  /* 0x0000e500ff2f7b82 */ /* 0x000ee20000000800 */
[----:B------:R-:W-:Y:S02]  /*0990*/  IADD3 R30, PT, PT, R15, UR4, RZ ;  /* 0x000000040f1e7c10 */ /* 0x000fe4000fffe0ff */
[----:B------:R-:W-:-:S02]  /*09a0*/  IADD3 R41, PT, PT, R8, UR5, RZ ;  /* 0x0000000508297c10 */ /* 0x000fc4000fffe0ff */
[----:B------:R-:W-:Y:S02]  /*09b0*/  IADD3 R42, PT, PT, R7, UR5, RZ ;  /* 0x00000005072a7c10 */ /* 0x000fe4000fffe0ff */
[----:B------:R-:W-:Y:S02]  /*09c0*/  IADD3 R43, PT, PT, R6, UR5, RZ ;  /* 0x00000005062b7c10 */ /* 0x000fe4000fffe0ff */
[----:B------:R-:W-:Y:S01]  /*09d0*/  IADD3 R44, PT, PT, R5, UR5, RZ ;  /* 0x00000005052c7c10 */ /* 0x000fe2000fffe0ff */
[--C-:B--2---:R-:W-:Y:S01]  /*09e0*/  IMAD R3, R3, UR7, R28.reuse ;  /* 0x0000000703037c24 */ /* 0x104fe2000f8e021c */
[----:B------:R-:W-:Y:S01]  /*09f0*/  IADD3 R46, PT, PT, R4, UR5, RZ ;  /* 0x00000005042e7c10 */ /* 0x000fe2000fffe0ff */
[--C-:B------:R-:W-:Y:S02]  /*0a00*/  IMAD R31, R31, UR7, R28.reuse ;  /* 0x000000071f1f7c24 */ /* 0x100fe4000f8e021c */
[----:B------:R-:W-:Y:S01]  /*0a10*/  IMAD R33, R33, UR7, R28 ;  /* 0x0000000721217c24 */ /* 0x000fe2000f8e021c */
[----:B------:R-:W-:Y:S01]  /*0a20*/  IADD3 R55, PT, PT, R3, UR5, RZ ;  /* 0x0000000503377c10 */ /* 0x000fe2000fffe0ff */
[-C--:B-1----:R-:W-:Y:S01]  /*0a30*/  IMAD R2, R11, R0.reuse, UR4 ;  /* 0x000000040b027e24 */ /* 0x082fe2000f8e0200 */
[----:B------:R-:W-:Y:S01]  /*0a40*/  IADD3 R54, PT, PT, R31, UR5, RZ ;  /* 0x000000051f367c10 */ /* 0x000fe2000fffe0ff */
[-C--:B------:R-:W-:Y:S01]  /*0a50*/  IMAD R48, R10, R0.reuse, UR4 ;  /* 0x000000040a307e24 */ /* 0x080fe2000f8e0200 */
[----:B------:R-:W-:Y:S01]  /*0a60*/  IADD3 R35, PT, PT, R33, UR5, RZ ;  /* 0x0000000521237c10 */ /* 0x000fe2000fffe0ff */
[----:B------:R-:W-:-:S02]  /*0a70*/  IMAD R32, R9, R0, UR4 ;  /* 0x0000000409207e24 */ /* 0x000fc4000f8e0200 */
[----:B------:R-:W-:Y:S02]  /*0a80*/  IMAD R0, R12, R0, UR4 ;  /* 0x000000040c007e24 */ /* 0x000fe4000f8e0200 */
[-C--:B---3--:R-:W-:Y:S02]  /*0a90*/  IMAD R34, R34, R47.reuse, UR5 ;  /* 0x0000000522227e24 */ /* 0x088fe4000f8e022f */
[-C--:B------:R-:W-:Y:S02]  /*0aa0*/  IMAD R51, R30, R47.reuse, UR5 ;  /* 0x000000051e337e24 */ /* 0x080fe4000f8e022f */
[-C--:B------:R-:W-:Y:S02]  /*0ab0*/  IMAD R50, R14, R47.reuse, UR5 ;  /* 0x000000050e327e24 */ /* 0x080fe4000f8e022f */
[-C--:B------:R-:W-:Y:S02]  /*0ac0*/  IMAD R45, R2, R47.reuse, UR5 ;  /* 0x00000005022d7e24 */ /* 0x080fe4000f8e022f */
[----:B------:R-:W-:-:S02]  /*0ad0*/  IMAD R48, R48, R47, UR5 ;  /* 0x0000000530307e24 */ /* 0x000fc4000f8e022f */
[-C--:B------:R-:W-:Y:S02]  /*0ae0*/  IMAD R49, R32, R47.reuse, UR5 ;  /* 0x0000000520317e24 */ /* 0x080fe4000f8e022f */
[-C--:B------:R-:W-:Y:S02]  /*0af0*/  IMAD R52, R0, R47.reuse, UR5 ;  /* 0x0000000500347e24 */ /* 0x080fe4000f8e022f */
[----:B------:R-:W-:-:S07]  /*0b00*/  IMAD R47, R13, R47, UR5 ;  /* 0x000000050d2f7e24 */ /* 0x000fce000f8e022f */
.L_x_3:
[----:B------:R-:W1:Y:S01]  /*0b10*/  @!P0 LDC.64 R2, c[0x0][0x3a8] ;  /* 0x0000ea00ff028b82 */ /* 0x000e620000000a00 */
[----:B------:R-:W-:-:S07]  /*0b20*/  CS2R R58, SRZ ;  /* 0x00000000003a7805 */ /* 0x000fce000001ff00 */
[----:B------:R-:W2:Y:S08]  /*0b30*/  LDC.64 R32, c[0x0][0x3b0] ;  /* 0x0000ec00ff207b82 */ /* 0x000eb00000000a00 */
[----:B------:R-:W3:Y:S01]  /*0b40*/  @!P0 LDC.64 R30, c[0x0][0x3a8] ;  /* 0x0000ea00ff1e8b82 */ /* 0x000ee20000000a00 */
[----:B-1----:R-:W-:-:S05]  /*0b50*/  @!P0 IMAD.WIDE R2, R55, 0x4, R2 ;  /* 0x0000000437028825 */ /* 0x002fca00078e0202 */
[----:B0-----:R0:W4:Y:S01]  /*0b60*/  @!P0 LDG.E R59, desc[UR10][R2.64] ;  /* 0x0000000a023b8981 */ /* 0x001122000c1e1900 */
[----:B--2---:R-:W-:-:S06]  /*0b70*/  IMAD.WIDE R56, R51, 0x4, R32 ;  /* 0x0000000433387825 */ /* 0x004fcc00078e0220 */
[----:B------:R1:W4:Y:S01]  /*0b80*/  LDG.E R56, desc[UR10][R56.64] ;  /* 0x0000000a38387981 */ /* 0x000322000c1e1900 */
[----:B0-----:R-:W0:Y:S01]  /*0b90*/  @!P0 LDC.64 R2, c[0x0][0x3a8] ;  /* 0x0000ea00ff028b82 */ /* 0x001e220000000a00 */
[----:B---3--:R-:W-:-:S05]  /*0ba0*/  @!P0 IMAD.WIDE R30, R46, 0x4, R30 ;  /* 0x000000042e1e8825 */ /* 0x008fca00078e021e */
[----:B------:R-:W2:Y:S01]  /*0bb0*/  @!P0 LDG.E R58, desc[UR10][R30.64] ;  /* 0x0000000a1e3a8981 */ /* 0x000ea2000c1e1900 */
[----:B-1----:R-:W-:Y:S01]  /*0bc0*/  MOV R57, RZ ;  /* 0x000000ff00397202 */ /* 0x002fe20000000f00 */
[----:B0-----:R-:W-:-:S05]  /*0bd0*/  @!P0 IMAD.WIDE R2, R44, 0x4, R2 ;  /* 0x000000042c028825 */ /* 0x001fca00078e0202 */
[----:B------:R0:W3:Y:S02]  /*0be0*/  @!P0 LDG.E R57, desc[UR10][R2.64] ;  /* 0x0000000a02398981 */ /* 0x0000e4000c1e1900 */
[----:B0-----:R-:W-:-:S05]  /*0bf0*/  IMAD.WIDE R2, R34, 0x4, R32 ;  /* 0x0000000422027825 */ /* 0x001fca00078e0220 */
[----:B------:R0:W2:Y:S02]  /*0c00*/  LDG.E R31, desc[UR10][R2.64] ;  /* 0x0000000a021f7981 */ /* 0x0000a4000c1e1900 */
[----:B0-----:R-:W-:-:S05]  /*0c10*/  IMAD.WIDE R2, R45, 0x4, R32 ;  /* 0x000000042d027825 */ /* 0x001fca00078e0220 */
[----:B------:R0:W3:Y:S02]  /*0c20*/  LDG.E R30, desc[UR10][R2.64] ;  /* 0x0000000a021e7981 */ /* 0x0000e4000c1e1900 */
[----:B0-----:R-:W0:Y:S01]  /*0c30*/  @!P0 LDC.64 R2, c[0x0][0x3a8] ;  /* 0x0000ea00ff028b82 */ /* 0x001e220000000a00 */
[----:B------:R-:W-:Y:S02]  /*0c40*/  HFMA2 R53, -RZ, RZ, 0, 0 ;  /* 0x00000000ff357431 */ /* 0x000fe400000001ff */
[----:B0-----:R-:W-:-:S05]  /*0c50*/  @!P0 IMAD.WIDE R2, R43, 0x4, R2 ;  /* 0x000000042b028825 */ /* 0x001fca00078e0202 */
[----:B------:R0:W5:Y:S02]  /*0c60*/  @!P0 LDG.E R53, desc[UR10][R2.64] ;  /* 0x0000000a02358981 */ /* 0x000164000c1e1900 */
[----:B0-----:R-:W-:-:S05]  /*0c70*/  IMAD.WIDE R2, R48, 0x4, R32 ;  /* 0x0000000430027825 */ /* 0x001fca00078e0220 */
[----:B------:R0:W5:Y:S02]  /*0c80*/  LDG.E R0, desc[UR10][R2.64] ;  /* 0x0000000a02007981 */ /* 0x000164000c1e1900 */
[----:B0-----:R-:W0:Y:S02]  /*0c90*/  @!P0 LDC.64 R2, c[0x0][0x3a8] ;  /* 0x0000ea00ff028b82 */ /* 0x001e240000000a00 */
[----:B0-----:R-:W-:-:S04]  /*0ca0*/  @!P0 IMAD.WIDE R2, R42, 0x4, R2 ;  /* 0x000000042a028825 */ /* 0x001fc800078e0202 */
[----:B----4-:R-:W-:Y:S01]  /*0cb0*/  FFMA R59, R56, R59, RZ ;  /* 0x0000003b383b7223 */ /* 0x010fe200000000ff */
[----:B------:R-:W-:-:S06]  /*0cc0*/  MOV R56, RZ ;  /* 0x000000ff00387202 */ /* 0x000fcc0000000f00 */
[----:B------:R0:W4:Y:S02]  /*0cd0*/  @!P0 LDG.E R56, desc[UR10][R2.64] ;  /* 0x0000000a02388981 */ /* 0x000124000c1e1900 */
[----:B0-----:R-:W0:Y:S01]  /*0ce0*/  @!P0 LDC.64 R2, c[0x0][0x3a8] ;  /* 0x0000ea00ff028b82 */ /* 0x001e220000000a00 */
[----:B------:R-:W-:Y:S01]  /*0cf0*/  FADD R40, R59, R40 ;  /* 0x000000283b287221 */ /* 0x000fe20000000000 */
[----:B--2---:R-:W-:-:S04]  /*0d00*/  FFMA R31, R31, R58, RZ ;  /* 0x0000003a1f1f7223 */ /* 0x004fc800000000ff */
[----:B------:R-:W-:Y:S01]  /*0d10*/  FADD R58, R40, R31 ;  /* 0x0000001f283a7221 */ /* 0x000fe20000000000 */
[----:B------:R-:W-:Y:S02]  /*0d20*/  HFMA2 R40, -RZ, RZ, 0, 0 ;  /* 0x00000000ff287431 */ /* 0x000fe400000001ff */
[----:B---3--:R-:W-:Y:S02]  /*0d30*/  FFMA R57, R30, R57, RZ ;  /* 0x000000391e397223 */ /* 0x008fe400000000ff */
[----:B------:R-:W1:Y:S01]  /*0d40*/  @!P0 LDC.64 R30, c[0x0][0x3a8] ;  /* 0x0000ea00ff1e8b82 */ /* 0x000e620000000a00 */
[----:B0-----:R-:W-:-:S04]  /*0d50*/  @!P0 IMAD.WIDE R2, R41, 0x4, R2 ;  /* 0x0000000429028825 */ /* 0x001fc800078e0202 */
[----:B------:R-:W-:Y:S01]  /*0d60*/  FADD R57, R58, R57 ;  /* 0x000000393a397221 */ /* 0x000fe20000000000 */
[----:B------:R0:W2:Y:S01]  /*0d70*/  @!P0 LDG.E R40, desc[UR10][R2.64] ;  /* 0x0000000a02288981 */ /* 0x0000a2000c1e1900 */
[----:B------:R-:W-:-:S04]  /*0d80*/  IMAD.WIDE R58, R50, 0x4, R32 ;  /* 0x00000004323a7825 */ /* 0x000fc800078e0220 */
[----:B0-----:R-:W-:-:S06]  /*0d90*/  IMAD.WIDE R2, R49, 0x4, R32 ;  /* 0x0000000431027825 */ /* 0x001fcc00078e0220 */
[----:B------:R-:W4:Y:S01]  /*0da0*/  LDG.E R3, desc[UR10][R2.64] ;  /* 0x0000000a02037981 */ /* 0x000f22000c1e1900 */
[----:B-1----:R-:W-:-:S03]  /*0db0*/  @!P0 IMAD.WIDE R30, R35, 0x4, R30 ;  /* 0x00000004231e8825 */ /* 0x002fc600078e021e */
[----:B------:R0:W2:Y:S02]  /*0dc0*/  LDG.E R2, desc[UR10][R58.64] ;  /* 0x0000000a3a027981 */ /* 0x0000a4000c1e1900 */
[----:B0-----:R-:W-:-:S06]  /*0dd0*/  MOV R58, RZ ;  /* 0x000000ff003a7202 */ /* 0x001fcc0000000f00 */
[----:B------:R0:W3:Y:S02]  /*0de0*/  @!P0 LDG.E R58, desc[UR10][R30.64] ;  /* 0x0000000a1e3a8981 */ /* 0x0000e4000c1e1900 */
[----:B0-----:R-:W-:-:S05]  /*0df0*/  IMAD.WIDE R30, R47, 0x4, R32 ;  /* 0x000000042f1e7825 */ /* 0x001fca00078e0220 */
[----:B------:R0:W3:Y:S02]  /*0e00*/  LDG.E R61, desc[UR10][R30.64] ;  /* 0x0000000a1e3d7981 */ /* 0x0000e4000c1e1900 */
[----:B0-----:R-:W0:Y:S01]  /*0e10*/  @!P0 LDC.64 R30, c[0x0][0x3a8] ;  /* 0x0000ea00ff1e8b82 */ /* 0x001e220000000a00 */
[----:B-----5:R-:W-:Y:S01]  /*0e20*/  FFMA R0, R0, R53, RZ ;  /* 0x0000003500007223 */ /* 0x020fe200000000ff */
[----:B------:R-:W-:Y:S02]  /*0e30*/  HFMA2 R53, -RZ, RZ, 0, 0 ;  /* 0x00000000ff357431 */ /* 0x000fe400000001ff */
[----:B------:R-:W-:-:S06]  /*0e40*/  IMAD.WIDE R32, R52, 0x4, R32 ;  /* 0x0000000434207825 */ /* 0x000fcc00078e0220 */
[----:B------:R-:W5:Y:S01]  /*0e50*/  LDG.E R32, desc[UR10][R32.64] ;  /* 0x0000000a20207981 */ /* 0x000f62000c1e1900 */
[----:B0-----:R-:W-:-:S05]  /*0e60*/  @!P0 IMAD.WIDE R30, R54, 0x4, R30 ;  /* 0x00000004361e8825 */ /* 0x001fca00078e021e */
[----:B------:R-:W5:Y:S01]  /*0e70*/  @!P0 LDG.E R53, desc[UR10][R30.64] ;  /* 0x0000000a1e358981 */ /* 0x000f62000c1e1900 */
[----:B------:R-:W-:Y:S01]  /*0e80*/  FADD R0, R57, R0 ;  /* 0x0000000039007221 */ /* 0x000fe20000000000 */
[----:B------:R-:W-:-:S04]  /*0e90*/  UIADD3 UR6, UPT, UPT, UR6, 0x8, URZ ;  /* 0x0000000806067890 */ /* 0x000fc8000fffe0ff */
[----:B------:R-:W-:Y:S01]  /*0ea0*/  UISETP.NE.AND UP0, UPT, UR6, URZ, UPT ;  /* 0x000000ff0600728c */ /* 0x000fe2000bf05270 */
[----:B------:R-:W-:Y:S02]  /*0eb0*/  LEA R55, R18, R55, 0x3 ;  /* 0x0000003712377211 */ /* 0x000fe400078e18ff */
[C---:B------:R-:W-:Y:S02]  /*0ec0*/  LEA R34, R16.reuse, R34, 0x3 ;  /* 0x0000002210227211 */ /* 0x040fe400078e18ff */
[C---:B------:R-:W-:Y:S02]  /*0ed0*/  LEA R45, R16.reuse, R45, 0x3 ;  /* 0x0000002d102d7211 */ /* 0x040fe400078e18ff */
[C---:B------:R-:W-:Y:S02]  /*0ee0*/  LEA R48, R16.reuse, R48, 0x3 ;  /* 0x0000003010307211 */ /* 0x040fe400078e18ff */
[C---:B------:R-:W-:Y:S02]  /*0ef0*/  LEA R49, R16.reuse, R49, 0x3 ;  /* 0x0000003110317211 */ /* 0x040fe400078e18ff */
[----:B------:R-:W-:-:S02]  /*0f00*/  LEA R50, R16, R50, 0x3 ;  /* 0x0000003210327211 */ /* 0x000fc400078e18ff */
[C---:B------:R-:W-:Y:S02]  /*0f10*/  LEA R47, R16.reuse, R47, 0x3 ;  /* 0x0000002f102f7211 */ /* 0x040fe400078e18ff */
[C---:B------:R-:W-:Y:S02]  /*0f20*/  LEA R52, R16.reuse, R52, 0x3 ;  /* 0x0000003410347211 */ /* 0x040fe400078e18ff */
[----:B------:R-:W-:Y:S02]  /*0f30*/  LEA R51, R16, R51, 0x3 ;  /* 0x0000003310337211 */ /* 0x000fe400078e18ff */
[C---:B------:R-:W-:Y:S02]  /*0f40*/  LEA R46, R18.reuse, R46, 0x3 ;  /* 0x0000002e122e7211 */ /* 0x040fe400078e18ff */
[C---:B------:R-:W-:Y:S02]  /*0f50*/  LEA R44, R18.reuse, R44, 0x3 ;  /* 0x0000002c122c7211 */ /* 0x040fe400078e18ff */
[----:B------:R-:W-:-:S02]  /*0f60*/  LEA R43, R18, R43, 0x3 ;  /* 0x0000002b122b7211 */ /* 0x000fc400078e18ff */
[C---:B------:R-:W-:Y:S02]  /*0f70*/  LEA R42, R18.reuse, R42, 0x3 ;  /* 0x0000002a122a7211 */ /* 0x040fe400078e18ff */
[C---:B------:R-:W-:Y:S02]  /*0f80*/  LEA R41, R18.reuse, R41, 0x3 ;  /* 0x0000002912297211 */ /* 0x040fe400078e18ff */
[C---:B------:R-:W-:Y:S02]  /*0f90*/  LEA R35, R18.reuse, R35, 0x3 ;  /* 0x0000002312237211 */ /* 0x040fe400078e18ff */
[----:B------:R-:W-:Y:S01]  /*0fa0*/  LEA R54, R18, R54, 0x3 ;  /* 0x0000003612367211 */ /* 0x000fe200078e18ff */
[----:B----4-:R-:W-:-:S04]  /*0fb0*/  FFMA R3, R3, R56, RZ ;  /* 0x0000003803037223 */ /* 0x010fc800000000ff */
[----:B------:R-:W-:Y:S01]  /*0fc0*/  FADD R3, R0, R3 ;  /* 0x0000000300037221 */ /* 0x000fe20000000000 */
[----:B--2---:R-:W-:-:S04]  /*0fd0*/  FFMA R2, R2, R40, RZ ;  /* 0x0000002802027223 */ /* 0x004fc800000000ff */
[----:B------:R-:W-:Y:S01]  /*0fe0*/  FADD R3, R3, R2 ;  /* 0x0000000203037221 */ /* 0x000fe20000000000 */
[----:B---3--:R-:W-:-:S04]  /*0ff0*/  FFMA R58, R61, R58, RZ ;  /* 0x0000003a3d3a7223 */ /* 0x008fc800000000ff */
[----:B------:R-:W-:Y:S01]  /*1000*/  FADD R3, R3, R58 ;  /* 0x0000003a03037221 */ /* 0x000fe20000000000 */
[----:B-----5:R-:W-:-:S04]  /*1010*/  FFMA R32, R32, R53, RZ ;  /* 0x0000003520207223 */ /* 0x020fc800000000ff */
[----:B------:R-:W-:Y:S01]  /*1020*/  FADD R40, R3, R32 ;  /* 0x0000002003287221 */ /* 0x000fe20000000000 */
[----:B------:R-:W-:Y:S06]  /*1030*/  BRA.U UP0, `(.L_x_3) ;  /* 0xfffffff900b47547 */ /* 0x000fec000b83ffff */
[----:B------:R-:W-:-:S07]  /*1040*/  MOV R0, UR9 ;  /* 0x0000000900007c02 */ /* 0x000fce0008000f00 */
.L_x_2:
[----:B------:R-:W1:Y:S02]  /*1050*/  LDCU UR6, c[0x0][0x388] ;  /* 0x00007100ff0677ac */ /* 0x000e640008000800 */
[----:B-1----:R-:W-:-:S04]  /*1060*/  ULOP3.LUT UR7, UR6, 0x7, URZ, 0xc0, !UPT ;  /* 0x0000000706077892 */ /* 0x002fc8000f8ec0ff */
[----:B------:R-:W-:-:S09]  /*1070*/  UISETP.NE.AND UP0, UPT, UR7, URZ, UPT ;  /* 0x000000ff0700728c */ /* 0x000fd2000bf05270 */
[----:B------:R-:W-:Y:S05]  /*1080*/  BRA.U !UP0, `(.L_x_4) ;  /* 0x0000000508ec7547 */ /* 0x000fea000b800000 */
[----:B------:R-:W-:Y:S02]  /*1090*/  ULOP3.LUT UR8, UR6, 0x3, URZ, 0xc0, !UPT ;  /* 0x0000000306087892 */ /* 0x000fe4000f8ec0ff */
[----:B------:R-:W-:Y:S02]  /*10a0*/  UIADD3 UR6, UPT, UPT, UR7, -0x1, URZ ;  /* 0xffffffff07067890 */ /* 0x000fe4000fffe0ff */
[----:B------:R-:W-:Y:S02]  /*10b0*/  UISETP.NE.AND UP1, UPT, UR8, URZ, UPT ;  /* 0x000000ff0800728c */ /* 0x000fe4000bf25270 */
[----:B------:R-:W-:-:S09]  /*10c0*/  UISETP.GE.U32.AND UP0, UPT, UR6, 0x3, UPT ;  /* 0x000000030600788c */ /* 0x000fd2000bf06070 */
[----:B------:R-:W-:Y:S05]  /*10d0*/  BRA.U !UP0, `(.L_x_5) ;  /* 0x0000000108f47547 */ /* 0x000fea000b800000 */
[----:B------:R-:W1:Y:S01]  /*10e0*/  @!P0 LDC.64 R34, c[0x0][0x380] ;  /* 0x0000e000ff228b82 */ /* 0x000e620000000a00 */
[----:B------:R-:W-:Y:S02]  /*10f0*/  IADD3 R50, PT, PT, R26, UR4, RZ ;  /* 0x000000041a327c10 */ /* 0x000fe4000fffe0ff */
[----:B------:R-:W-:Y:S02]  /*1100*/  IADD3 R41, PT, PT, R28, UR5, RZ ;  /* 0x000000051c297c10 */ /* 0x000fe4000fffe0ff */
[----:B------:R-:W-:-:S03]  /*1110*/  @!P0 IADD3 R55, PT, PT, R0, 0x2, RZ ;  /* 0x0000000200378810 */ /* 0x000fc60007ffe0ff */
[----:B------:R-:W2:Y:S08]  /*1120*/  @!P0 LDC.64 R2, c[0x0][0x380] ;  /* 0x0000e000ff028b82 */ /* 0x000eb00000000a00 */
[----:B------:R-:W3:Y:S08]  /*1130*/  @!P0 LDC.64 R32, c[0x0][0x380] ;  /* 0x0000e000ff208b82 */ /* 0x000ef00000000a00 */
[----:B------:R-:W4:Y:S01]  /*1140*/  LDC.64 R30, c[0x0][0x390] ;  /* 0x0000e400ff1e7b82 */ /* 0x000f220000000a00 */
[----:B-1----:R-:W-:-:S04]  /*1150*/  @!P0 IMAD R34, R0, R34, R50 ;  /* 0x0000002200228224 */ /* 0x002fc800078e0232 */
[----:B------:R-:W-:-:S03]  /*1160*/  @!P0 IMAD R51, R34, R35, R41 ;  /* 0x0000002322338224 */ /* 0x000fc600078e0229 */
[----:B------:R-:W1:Y:S01]  /*1170*/  @!P0 LDC.64 R44, c[0x0][0x3a8] ;  /* 0x0000ea00ff2c8b82 */ /* 0x000e620000000a00 */
[----:B--2---:R-:W-:-:S05]  /*1180*/  @!P0 IMAD R53, R0, R2, R2 ;  /* 0x0000000200358224 */ /* 0x004fca00078e0202 */
[----:B------:R-:W-:Y:S02]  /*1190*/  @!P0 IADD3 R2, PT, PT, R50, R53, RZ ;  /* 0x0000003532028210 */ /* 0x000fe40007ffe0ff */
[----:B------:R-:W2:Y:S03]  /*11a0*/  @!P0 LDC.64 R46, c[0x0][0x3a8] ;  /* 0x0000ea00ff2e8b82 */ /* 0x000ea60000000a00 */
[----:B------:R-:W-:Y:S01]  /*11b0*/  @!P0 IMAD R53, R2, R3, R41 ;  /* 0x0000000302358224 */ /* 0x000fe200078e0229 */
[----:B------:R-:W-:-:S04]  /*11c0*/  IADD3 R3, PT, PT, R27, R0, RZ ;  /* 0x000000001b037210 */ /* 0x000fc80007ffe0ff */
[----:B------:R-:W5:Y:S08]  /*11d0*/  @!P0 LDC.64 R42, c[0x0][0x3a8] ;  /* 0x0000ea00ff2a8b82 */ /* 0x000f700000000a00 */
[----:B------:R-:W0:Y:S08]  /*11e0*/  @!P0 LDC.64 R34, c[0x0][0x380] ;  /* 0x0000e000ff228b82 */ /* 0x000e300000000a00 */
[----:B------:R-:W0:Y:S01]  /*11f0*/  LDC.64 R48, c[0x0][0x3b0] ;  /* 0x0000ec00ff307b82 */ /* 0x000e220000000a00 */
[----:B---3--:R-:W-:-:S02]  /*1200*/  @!P0 IMAD R32, R55, R32, R50 ;  /* 0x0000002037208224 */ /* 0x008fc400078e0232 */
[----:B----4-:R-:W-:Y:S02]  /*1210*/  IMAD R54, R3, R30, UR4 ;  /* 0x0000000403367e24 */ /* 0x010fe4000f8e021e */
[----:B-1----:R-:W-:-:S03]  /*1220*/  @!P0 IMAD.WIDE R44, R53, 0x4, R44 ;  /* 0x00000004352c8825 */ /* 0x002fc600078e022c */
[----:B------:R-:W1:Y:S01]  /*1230*/  @!P0 LDC.64 R2, c[0x0][0x3a8] ;  /* 0x0000ea00ff028b82 */ /* 0x000e620000000a00 */
[----:B------:R-:W-:Y:S01]  /*1240*/  @!P0 IMAD R53, R32, R33, R41 ;  /* 0x0000002120358224 */ /* 0x000fe200078e0229 */
[----:B------:R-:W-:Y:S01]  /*1250*/  IADD3 R56, PT, PT, R54, R30, RZ ;  /* 0x0000001e36387210 */ /* 0x000fe20007ffe0ff */
[----:B--2---:R-:W-:Y:S01]  /*1260*/  @!P0 IMAD.WIDE R46, R51, 0x4, R46 ;  /* 0x00000004332e8825 */ /* 0x004fe200078e022e */
[----:B------:R-:W-:-:S03]  /*1270*/  MOV R51, RZ ;  /* 0x000000ff00337202 */ /* 0x000fc60000000f00 */
[----:B------:R-:W-:Y:S01]  /*1280*/  HFMA2 R52, -RZ, RZ, 0, 0 ;  /* 0x00000000ff347431 */ /* 0x000fe200000001ff */
[----:B------:R-:W-:Y:S01]  /*1290*/  @!P0 IADD3 R55, PT, PT, R0, 0x3, RZ ;  /* 0x0000000300378810 */ /* 0x000fe20007ffe0ff */
[----:B-----5:R-:W-:Y:S01]  /*12a0*/  @!P0 IMAD.WIDE R42, R53, 0x4, R42 ;  /* 0x00000004352a8825 */ /* 0x020fe200078e022a */
[----:B------:R-:W-:Y:S01]  /*12b0*/  IADD3 R53, PT, PT, R56, R30, RZ ;  /* 0x0000001e38357210 */ /* 0x000fe20007ffe0ff */
[----:B0-----:R0:W2:Y:S02]  /*12c0*/  @!P0 LDG.E R51, desc[UR10][R46.64] ;  /* 0x0000000a2e338981 */ /* 0x0010a4000c1e1900 */
[----:B------:R-:W-:Y:S02]  /*12d0*/  IMAD R33, R54, R31, UR5 ;  /* 0x0000000536217e24 */ /* 0x000fe4000f8e021f */
[----:B------:R-:W-:Y:S01]  /*12e0*/  @!P0 IMAD R50, R55, R34, R50 ;  /* 0x0000002237328224 */ /* 0x000fe200078e0232 */
[----:B------:R3:W4:Y:S01]  /*12f0*/  @!P0 LDG.E R52, desc[UR10][R44.64] ;  /* 0x0000000a2c348981 */ /* 0x000722000c1e1900 */
[----:B------:R-:W-:Y:S01]  /*1300*/  IMAD.WIDE R32, R33, 0x4, R48 ;  /* 0x0000000421207825 */ /* 0x000fe200078e0230 */
[----:B0-----:R-:W-:-:S03]  /*1310*/  IADD3 R46, PT, PT, R53, R30, RZ ;  /* 0x0000001e352e7210 */ /* 0x001fc60007ffe0ff */
[-C--:B------:R-:W-:Y:S01]  /*1320*/  IMAD R47, R56, R31.reuse, UR5 ;  /* 0x00000005382f7e24 */ /* 0x080fe2000f8e021f */
[----:B------:R0:W2:Y:S01]  /*1330*/  LDG.E R30, desc[UR10][R32.64] ;  /* 0x0000000a201e7981 */ /* 0x0000a2000c1e1900 */
[----:B------:R-:W-:Y:S02]  /*1340*/  IMAD R53, R53, R31, UR5 ;  /* 0x0000000535357e24 */ /* 0x000fe4000f8e021f */
[----:B------:R-:W-:Y:S02]  /*1350*/  @!P0 IMAD R41, R50, R35, R41 ;  /* 0x0000002332298224 */ /* 0x000fe400078e0229 */
[----:B------:R-:W-:Y:S02]  /*1360*/  IMAD R35, R46, R31, UR5 ;  /* 0x000000052e237e24 */ /* 0x000fe4000f8e021f */
[----:B---3--:R-:W-:Y:S01]  /*1370*/  IMAD.WIDE R44, R47, 0x4, R48 ;  /* 0x000000042f2c7825 */ /* 0x008fe200078e0230 */
[----:B------:R-:W-:-:S03]  /*1380*/  MOV R34, RZ ;  /* 0x000000ff00227202 */ /* 0x000fc60000000f00 */
[--C-:B0-----:R-:W-:Y:S02]  /*1390*/  IMAD.WIDE R32, R53, 0x4, R48.reuse ;  /* 0x0000000435207825 */ /* 0x101fe400078e0230 */
[----:B------:R-:W4:Y:S02]  /*13a0*/  LDG.E R45, desc[UR10][R44.64] ;  /* 0x0000000a2c2d7981 */ /* 0x000f24000c1e1900 */
[----:B------:R-:W-:-:S04]  /*13b0*/  IMAD.WIDE R48, R35, 0x4, R48 ;  /* 0x0000000423307825 */ /* 0x000fc800078e0230 */
[----:B------:R-:W-:Y:S01]  /*13c0*/  HFMA2 R35, -RZ, RZ, 0, 0 ;  /* 0x00000000ff237431 */ /* 0x000fe200000001ff */
[----:B------:R-:W3:Y:S01]  /*13d0*/  @!P0 LDG.E R34, desc[UR10][R42.64] ;  /* 0x0000000a2a228981 */ /* 0x000ee2000c1e1900 */
[----:B-1----:R-:W-:-:S03]  /*13e0*/  @!P0 IMAD.WIDE R2, R41, 0x4, R2 ;  /* 0x0000000429028825 */ /* 0x002fc600078e0202 */
[----:B------:R-:W3:Y:S04]  /*13f0*/  LDG.E R31, desc[UR10][R32.64] ;  /* 0x0000000a201f7981 */ /* 0x000ee8000c1e1900 */
[----:B------:R-:W5:Y:S04]  /*1400*/  LDG.E R48, desc[UR10][R48.64] ;  /* 0x0000000a30307981 */ /* 0x000f68000c1e1900 */
[----:B------:R-:W5:Y:S01]  /*1410*/  @!P0 LDG.E R35, desc[UR10][R2.64] ;  /* 0x0000000a02238981 */ /* 0x000f62000c1e1900 */
[----:B------:R-:W-:Y:S01]  /*1420*/  IADD3 R0, PT, PT, R0, 0x4, RZ ;  /* 0x0000000400007810 */ /* 0x000fe20007ffe0ff */
[----:B--2---:R-:W-:-:S04]  /*1430*/  FFMA R51, R30, R51, RZ ;  /* 0x000000331e337223 */ /* 0x004fc800000000ff */
[----:B------:R-:W-:Y:S01]  /*1440*/  FADD R51, R40, R51 ;  /* 0x0000003328337221 */ /* 0x000fe20000000000 */
[----:B----4-:R-:W-:-:S04]  /*1450*/  FFMA R52, R45, R52, RZ ;  /* 0x000000342d347223 */ /* 0x010fc800000000ff */
[----:B------:R-:W-:Y:S01]  /*1460*/  FADD R52, R51, R52 ;  /* 0x0000003433347221 */ /* 0x000fe20000000000 */
[----:B---3--:R-:W-:-:S04]  /*1470*/  FFMA R31, R31, R34, RZ ;  /* 0x000000221f1f7223 */ /* 0x008fc800000000ff */
[----:B------:R-:W-:Y:S01]  /*1480*/  FADD R52, R52, R31 ;  /* 0x0000001f34347221 */ /* 0x000fe20000000000 */
[----:B-----5:R-:W-:-:S04]  /*1490*/  FFMA R35, R48, R35, RZ ;  /* 0x0000002330237223 */ /* 0x020fc800000000ff */
[----:B------:R-:W-:-:S07]  /*14a0*/  FADD R40, R52, R35 ;  /* 0x0000002334287221 */ /* 0x000fce0000000000 */
.L_x_5:
[----:B------:R-:W-:Y:S05]  /*14b0*/  BRA.U !UP1, `(.L_x_4) ;  /* 0x0000000109e07547 */ /* 0x000fea000b800000 */
[----:B------:R-:W1:Y:S01]  /*14c0*/  LDCU UR6, c[0x0][0x388] ;  /* 0x00007100ff0677ac */ /* 0x000e620008000800 */
[----:B------:R-:W-:Y:S02]  /*14d0*/  UISETP.NE.AND UP0, UPT, UR8, 0x1, UPT ;  /* 0x000000010800788c */ /* 0x000fe4000bf05270 */
[----:B-1----:R-:W-:-:S07]  /*14e0*/  ULOP3.LUT UP1, URZ, UR6, 0x1, URZ, 0xc0, !UPT ;  /* 0x0000000106ff7892 */ /* 0x002fce000f82c0ff */
[----:B------:R-:W-:Y:S05]  /*14f0*/  BRA.U !UP0, `(.L_x_6) ;  /* 0x0000000108847547 */ /* 0x000fea000b800000 */
[----:B------:R-:W1:Y:S01]  /*1500*/  @!P0 LDC.64 R2, c[0x0][0x380] ;  /* 0x0000e000ff028b82 */ /* 0x000e620000000a00 */
[----:B------:R-:W-:Y:S02]  /*1510*/  IADD3 R47, PT, PT, R26, UR4, RZ ;  /* 0x000000041a2f7c10 */ /* 0x000fe4000fffe0ff */
[----:B------:R-:W-:Y:S02]  /*1520*/  IADD3 R41, PT, PT, R27, R0, RZ ;  /* 0x000000001b297210 */ /* 0x000fe40007ffe0ff */
[----:B------:R-:W-:-:S03]  /*1530*/  IADD3 R46, PT, PT, R28, UR5, RZ ;  /* 0x000000051c2e7c10 */ /* 0x000fc6000fffe0ff */
[----:B------:R-:W2:Y:S08]  /*1540*/  LDC.64 R30, c[0x0][0x390] ;  /* 0x0000e400ff1e7b82 */ /* 0x000eb00000000a00 */
[----:B------:R-:W3:Y:S08]  /*1550*/  @!P0 LDC.64 R32, c[0x0][0x380] ;  /* 0x0000e000ff208b82 */ /* 0x000ef00000000a00 */
[----:B------:R-:W4:Y:S01]  /*1560*/  @!P0 LDC.64 R42, c[0x0][0x3a8] ;  /* 0x0000ea00ff2a8b82 */ /* 0x000f220000000a00 */
[----:B-1----:R-:W-:-:S04]  /*1570*/  @!P0 IMAD R2, R0, R2, R47 ;  /* 0x0000000200028224 */ /* 0x002fc800078e022f */
[----:B------:R-:W-:-:S03]  /*1580*/  @!P0 IMAD R3, R2, R3, R46 ;  /* 0x0000000302038224 */ /* 0x000fc600078e022e */
[----:B------:R-:W1:Y:S01]  /*1590*/  LDC.64 R44, c[0x0][0x3b0] ;  /* 0x0000ec00ff2c7b82 */ /* 0x000e620000000a00 */
[----:B--2---:R-:W-:-:S05]  /*15a0*/  IMAD R41, R41, R30, UR4 ;  /* 0x0000000429297e24 */ /* 0x004fca000f8e021e */
[----:B------:R-:W-:Y:S02]  /*15b0*/  IADD3 R30, PT, PT, R41, R30, RZ ;  /* 0x0000001e291e7210 */ /* 0x000fe40007ffe0ff */
[----:B------:R-:W2:Y:S01]  /*15c0*/  @!P0 LDC.64 R34, c[0x0][0x3a8] ;  /* 0x0000ea00ff228b82 */ /* 0x000ea20000000a00 */
[----:B---3--:R-:W-:-:S05]  /*15d0*/  @!P0 IMAD R32, R0, R32, R32 ;  /* 0x0000002000208224 */ /* 0x008fca00078e0220 */
[----:B------:R-:W-:Y:S01]  /*15e0*/  @!P0 IADD3 R32, PT, PT, R47, R32, RZ ;  /* 0x000000202f208210 */ /* 0x000fe20007ffe0ff */
[----:B----4-:R-:W-:-:S04]  /*15f0*/  @!P0 IMAD.WIDE R42, R3, 0x4, R42 ;  /* 0x00000004032a8825 */ /* 0x010fc800078e022a */
[-C--:B------:R-:W-:Y:S01]  /*1600*/  IMAD R3, R41, R31.reuse, UR5 ;  /* 0x0000000529037e24 */ /* 0x080fe2000f8e021f */
[----:B------:R-:W-:Y:S01]  /*1610*/  MOV R41, RZ ;  /* 0x000000ff00297202 */ /* 0x000fe20000000f00 */
[----:B------:R-:W-:Y:S02]  /*1620*/  IMAD R31, R30, R31, UR5 ;  /* 0x000000051e1f7e24 */ /* 0x000fe4000f8e021f */
[----:B-1----:R-:W-:-:S03]  /*1630*/  IMAD.WIDE R2, R3, 0x4, R44 ;  /* 0x0000000403027825 */ /* 0x002fc600078e022c */
[----:B0-----:R-:W3:Y:S01]  /*1640*/  @!P0 LDG.E R41, desc[UR10][R42.64] ;  /* 0x0000000a2a298981 */ /* 0x001ee2000c1e1900 */
[----:B------:R-:W-:-:S04]  /*1650*/  IMAD.WIDE R44, R31, 0x4, R44 ;  /* 0x000000041f2c7825 */ /* 0x000fc800078e022c */
[----:B------:R-:W-:Y:S01]  /*1660*/  HFMA2 R31, -RZ, RZ, 0, 0 ;  /* 0x00000000ff1f7431 */ /* 0x000fe200000001ff */
[----:B------:R-:W3:Y:S01]  /*1670*/  LDG.E R2, desc[UR10][R2.64] ;  /* 0x0000000a02027981 */ /* 0x000ee2000c1e1900 */
[----:B------:R-:W-:-:S03]  /*1680*/  @!P0 IMAD R33, R32, R33, R46 ;  /* 0x0000002120218224 */ /* 0x000fc600078e022e */
[----:B------:R-:W4:Y:S01]  /*1690*/  LDG.E R44, desc[UR10][R44.64] ;  /* 0x0000000a2c2c7981 */ /* 0x000f22000c1e1900 */
[----:B--2---:R-:W-:-:S05]  /*16a0*/  @!P0 IMAD.WIDE R34, R33, 0x4, R34 ;  /* 0x0000000421228825 */ /* 0x004fca00078e0222 */
[----:B------:R-:W4:Y:S01]  /*16b0*/  @!P0 LDG.E R31, desc[UR10][R34.64] ;  /* 0x0000000a221f8981 */ /* 0x000f22000c1e1900 */
[----:B------:R-:W-:Y:S01]  /*16c0*/  IADD3 R0, PT, PT, R0, 0x2, RZ ;  /* 0x0000000200007810 */ /* 0x000fe20007ffe0ff */
[----:B---3--:R-:W-:-:S04]  /*16d0*/  FFMA R41, R2, R41, RZ ;  /* 0x0000002902297223 */ /* 0x008fc800000000ff */
[----:B------:R-:W-:Y:S01]  /*16e0*/  FADD R40, R40, R41 ;  /* 0x0000002928287221 */ /* 0x000fe20000000000 */
[----:B----4-:R-:W-:-:S04]  /*16f0*/  FFMA R31, R44, R31, RZ ;  /* 0x0000001f2c1f7223 */ /* 0x010fc800000000ff */
[----:B------:R-:W-:-:S07]  /*1700*/  FADD R40, R40, R31 ;  /* 0x0000001f28287221 */ /* 0x000fce0000000000 */
.L_x_6:
[----:B------:R-:W-:Y:S05]  /*1710*/  BRA.U !UP1, `(.L_x_4) ;  /* 0x0000000109487547 */ /* 0x000fea000b800000 */
[----:B------:R-:W1:Y:S01]  /*1720*/  @!P0 LDC.64 R2, c[0x0][0x380] ;  /* 0x0000e000ff028b82 */ /* 0x000e620000000a00 */
[----:B------:R-:W-:Y:S02]  /*1730*/  IADD3 R43, PT, PT, R26, UR4, RZ ;  /* 0x000000041a2b7c10 */ /* 0x000fe4000fffe0ff */
[----:B------:R-:W-:Y:S02]  /*1740*/  IADD3 R41, PT, PT, R27, R0, RZ ;  /* 0x000000001b297210 */ /* 0x000fe40007ffe0ff */
[----:B------:R-:W-:-:S03]  /*1750*/  IADD3 R42, PT, PT, R28, UR5, RZ ;  /* 0x000000051c2a7c10 */ /* 0x000fc6000fffe0ff */
[----:B------:R-:W2:Y:S08]  /*1760*/  LDC.64 R30, c[0x0][0x390] ;  /* 0x0000e400ff1e7b82 */ /* 0x000eb00000000a00 */
[----:B------:R-:W3:Y:S08]  /*1770*/  @!P0 LDC.64 R32, c[0x0][0x3a8] ;  /* 0x0000ea00ff208b82 */ /* 0x000ef00000000a00 */
[----:B------:R-:W4:Y:S01]  /*1780*/  LDC.64 R34, c[0x0][0x3b0] ;  /* 0x0000ec00ff227b82 */ /* 0x000f220000000a00 */
[----:B-1----:R-:W-:-:S04]  /*1790*/  @!P0 IMAD R2, R0, R2, R43 ;  /* 0x0000000200028224 */ /* 0x002fc800078e022b */
[----:B------:R-:W-:Y:S02]  /*17a0*/  @!P0 IMAD R3, R2, R3, R42 ;  /* 0x0000000302038224 */ /* 0x000fe400078e022a */
[----:B--2---:R-:W-:-:S04]  /*17b0*/  IMAD R30, R41, R30, UR4 ;  /* 0x00000004291e7e24 */ /* 0x004fc8000f8e021e */
[----:B------:R-:W-:Y:S02]  /*17c0*/  IMAD R31, R30, R31, UR5 ;  /* 0x000000051e1f7e24 */ /* 0x000fe4000f8e021f */
[----:B---3--:R-:W-:Y:S01]  /*17d0*/  @!P0 IMAD.WIDE R32, R3, 0x4, R32 ;  /* 0x0000000403208825 */ /* 0x008fe200078e0220 */
[----:B------:R-:W-:-:S06]  /*17e0*/  MOV R3, RZ ;  /* 0x000000ff00037202 */ /* 0x000fcc0000000f00 */
[----:B0-----:R-:W2:Y:S01]  /*17f0*/  @!P0 LDG.E R3, desc[UR10][R32.64] ;  /* 0x0000000a20038981 */ /* 0x001ea2000c1e1900 */
[----:B----4-:R-:W-:-:S06]  /*1800*/  IMAD.WIDE R34, R31, 0x4, R34 ;  /* 0x000000041f227825 */ /* 0x010fcc00078e0222 */
[----:B------:R-:W2:Y:S02]  /*1810*/  LDG.E R34, desc[UR10][R34.64] ;  /* 0x0000000a22227981 */ /* 0x000ea4000c1e1900 */
[----:B--2---:R-:W-:-:S04]  /*1820*/  FFMA R3, R34, R3, RZ ;  /* 0x0000000322037223 */ /* 0x004fc800000000ff */
[----:B------:R-:W-:-:S07]  /*1830*/  FADD R40, R40, R3 ;  /* 0x0000000328287221 */ /* 0x000fce0000000000 */
.L_x_4:
[----:B------:R-:W1:Y:S01]  /*1840*/  LDCU UR6, c[0x0][0x394] ;  /* 0x00007280ff0677ac */ /* 0x000e620008000800 */
[----:B------:R-:W-:-:S04]  /*1850*/  UIADD3 UR5, UPT, UPT, UR5, 0x1, URZ ;  /* 0x0000000105057890 */ /* 0x000fc8000fffe0ff */
[----:B-1----:R-:W-:-:S09]  /*1860*/  UISETP.NE.AND UP0, UPT, UR5, UR6, UPT ;  /* 0x000000060500728c */ /* 0x002fd2000bf05270 */
[----:B------:R-:W-:Y:S05]  /*1870*/  BRA.U UP0, `(.L_x_7) ;  /* 0xffffffed00fc7547 */ /* 0x000fea000b83ffff */
[----:B------:R-:W1:Y:S01]  /*1880*/  LDCU UR5, c[0x0][0x390] ;  /* 0x00007200ff0577ac */ /* 0x000e620008000800 */
[----:B------:R-:W-:-:S04]  /*1890*/  UIADD3 UR4, UPT, UPT, UR4, 0x1, URZ ;  /* 0x0000000104047890 */ /* 0x000fc8000fffe0ff */
[----:B-1----:R-:W-:-:S09]  /*18a0*/  UISETP.NE.AND UP0, UPT, UR4, UR5, UPT ;  /* 0x000000050400728c */ /* 0x002fd2000bf05270 */
[----:B------:R-:W-:Y:S05]  /*18b0*/  BRA.U !UP0, `(.L_x_0) ;  /* 0x0000001108347547 */ /* 0x000fea000b800000 */
[----:B------:R-:W-:Y:S05]  /*18c0*/  BRA `(.L_x_8) ;  /* 0xffffffec00947947 */ /* 0x000fea000383ffff */
.L_x_1:
[----:B------:R-:W1:Y:S01]  /*18d0*/  LDC.64 R2, c[0x0][0x3b8] ;  /* 0x0000ee00ff027b82 */ /* 0x000e620000000a00 */
[----:B------:R-:W-:Y:S01]  /*18e0*/  ULOP3.LUT UR7, UR4, 0x7, URZ, 0xc0, !UPT ;  /* 0x0000000704077892 */ /* 0x000fe2000f8ec0ff */
[----:B------:R-:W-:Y:S01]  /*18f0*/  HFMA2 R40, -RZ, RZ, 0, 0 ;  /* 0x00000000ff287431 */ /* 0x000fe200000001ff */
[----:B------:R-:W-:Y:S02]  /*1900*/  ULOP3.LUT UR8, UR4, 0x3, URZ, 0xc0, !UPT ;  /* 0x0000000304087892 */ /* 0x000fe4000f8ec0ff */
[----:B------:R-:W-:Y:S02]  /*1910*/  UIADD3 UR5, UPT, UPT, UR7, -0x1, URZ ;  /* 0xffffffff07057890 */ /* 0x000fe4000fffe0ff */
[----:B------:R-:W-:Y:S02]  /*1920*/  ULOP3.LUT UR6, UR4, 0x7ffffff8, URZ, 0xc0, !UPT ;  /* 0x7ffffff804067892 */ /* 0x000fe4000f8ec0ff */
[----:B------:R-:W-:Y:S01]  /*1930*/  UISETP.GE.U32.AND UP0, UPT, UR5, 0x3, UPT ;  /* 0x000000030500788c */ /* 0x000fe2000bf06070 */
[----:B------:R-:W-:Y:S01]  /*1940*/  UMOV UR4, URZ ;  /* 0x000000ff00047c82 */ /* 0x000fe20008000000 */
[----:B-1----:R-:W-:-:S09]  /*1950*/  IMAD.WIDE R2, R29, 0x4, R2 ;  /* 0x000000041d027825 */ /* 0x002fd200078e0202 */
.L_x_15:
[----:B------:R-:W-:Y:S01]  /*1960*/  IADD3 R33, PT, PT, R26, UR4, RZ ;  /* 0x000000041a217c10 */ /* 0x000fe2000fffe0ff */
[----:B------:R-:W-:-:S06]  /*1970*/  UMOV UR5, URZ ;  /* 0x000000ff00057c82 */ /* 0x000fcc0008000000 */
.L_x_14:
[----:B------:R-:W1:Y:S01]  /*1980*/  LDCU.64 UR14, c[0x0][0x380] ;  /* 0x00007000ff0e77ac */ /* 0x000e620008000a00 */
[----:B------:R-:W-:Y:S01]  /*1990*/  IADD3 R0, PT, PT, R28, UR5, RZ ;  /* 0x000000051c007c10 */ /* 0x000fe2000fffe0ff */
[----:B------:R-:W2:Y:S03]  /*19a0*/  LDCU UR9, c[0x0][0x388] ;  /* 0x00007100ff0977ac */ /* 0x000ea60008000800 */
[----:B------:R-:W-:Y:S02]  /*19b0*/  LOP3.LUT R4, R33, R0, RZ, 0xfc, !PT ;  /* 0x0000000021047212 */ /* 0x000fe400078efcff */
[----:B-1----:R-:W-:Y:S01]  /*19c0*/  ISETP.GE.AND P0, PT, R0, UR15, PT ;  /* 0x0000000f00007c0c */ /* 0x002fe2000bf06270 */
[----:B--2---:R-:W-:-:S03]  /*19d0*/  UISETP.GE.U32.AND UP1, UPT, UR9, 0x8, UPT ;  /* 0x000000080900788c */ /* 0x004fc6000bf26070 */
[----:B------:R-:W-:-:S04]  /*19e0*/  ISETP.GE.OR P0, PT, R33, UR14, P0 ;  /* 0x0000000e21007c0c */ /* 0x000fc80008706670 */
[----:B------:R-:W-:Y:S01]  /*19f0*/  ISETP.LT.OR P0, PT, R4, RZ, P0 ;  /* 0x000000ff0400720c */ /* 0x000fe20000701670 */
[----:B------:R-:W-:Y:S01]  /*1a00*/  HFMA2 R4, -RZ, RZ, 0, 0 ;  /* 0x00000000ff047431 */ /* 0x000fe200000001ff */
[----:B------:R-:W-:Y:S11]  /*1a10*/  BRA.U !UP1, `(.L_x_9) ;  /* 0x0000000509e07547 */ /* 0x000ff6000b800000 */
[----:B0-----:R0:W5:Y:S01]  /*1a20*/  LDG.E R32, desc[UR10][R2.64] ;  /* 0x0000000a02207981 */ /* 0x001162000c1e1900 */
[----:B------:R-:W-:-:S07]  /*1a30*/  MOV R34, RZ ;  /* 0x000000ff00227202 */ /* 0x000fce0000000f00 */
.L_x_10:
[----:B------:R-:W1:Y:S01]  /*1a40*/  @!P0 LDC.64 R14, c[0x0][0x380] ;  /* 0x0000e000ff0e8b82 */ /* 0x000e620000000a00 */
[----:B------:R-:W-:Y:S01]  /*1a50*/  IADD3 R5, PT, PT, R27, R34, RZ ;  /* 0x000000221b057210 */ /* 0x000fe20007ffe0ff */
[----:B------:R-:W-:Y:S01]  /*1a60*/  HFMA2 R45, -RZ, RZ, 0, 0 ;  /* 0x00000000ff2d7431 */ /* 0x000fe200000001ff */
[C---:B------:R-:W-:Y:S02]  /*1a70*/  @!P0 IADD3 R17, PT, PT, R34.reuse, 0x2, RZ ;  /* 0x0000000222118810 */ /* 0x040fe40007ffe0ff */
[----:B------:R-:W-:Y:S02]  /*1a80*/  MOV R35, RZ ;  /* 0x000000ff00237202 */ /* 0x000fe40000000f00 */
[----:B------:R-:W-:Y:S01]  /*1a90*/  MOV R41, RZ ;  /* 0x000000ff00297202 */ /* 0x000fe20000000f00 */
[----:B------:R-:W2:Y:S08]  /*1aa0*/  @!P0 LDC.64 R18, c[0x0][0x380] ;  /* 0x0000e000ff128b82 */ /* 0x000eb00000000a00 */
[----:B------:R-:W3:Y:S08]  /*1ab0*/  LDC.64 R50, c[0x0][0x390] ;  /* 0x0000e400ff327b82 */ /* 0x000ef00000000a00 */
[----:B------:R-:W4:Y:S01]  /*1ac0*/  @!P0 LDC.64 R12, c[0x0][0x380] ;  /* 0x0000e000ff0c8b82 */ /* 0x000f220000000a00 */
[----:B-1----:R-:W-:-:S05]  /*1ad0*/  @!P0 IMAD R4, R34, R14, R14 ;  /* 0x0000000e22048224 */ /* 0x002fca00078e020e */
[----:B------:R-:W-:Y:S02]  /*1ae0*/  @!P0 IADD3 R16, PT, PT, R33, R4, RZ ;  /* 0x0000000421108210 */ /* 0x000fe40007ffe0ff */
[----:B------:R-:W1:Y:S01]  /*1af0*/  @!P0 LDC.64 R8, c[0x0][0x3a8] ;  /* 0x0000ea00ff088b82 */ /* 0x000e620000000a00 */
[----:B--2---:R-:W-:Y:S02]  /*1b00*/  @!P0 IMAD R14, R34, R18, R33 ;  /* 0x00000012220e8224 */ /* 0x004fe400078e0221 */
[----:B------:R-:W-:-:S05]  /*1b10*/  @!P0 IMAD R15, R16, R15, R0 ;  /* 0x0000000f100f8224 */ /* 0x000fca00078e0200 */
[----:B------:R-:W2:Y:S01]  /*1b20*/  @!P0 LDC.64 R6, c[0x0][0x3a8] ;  /* 0x0000ea00ff068b82 */ /* 0x000ea20000000a00 */
[----:B---3--:R-:W-:-:S05]  /*1b30*/  IMAD R18, R5, R50, UR4 ;  /* 0x0000000405127e24 */ /* 0x008fca000f8e0232 */
[----:B------:R-:W-:Y:S02]  /*1b40*/  IADD3 R47, PT, PT, R18, R50, RZ ;  /* 0x00000032122f7210 */ /* 0x000fe40007ffe0ff */
[----:B------:R-:W3:Y:S01]  /*1b50*/  @!P0 LDC.64 R10, c[0x0][0x3a8] ;  /* 0x0000ea00ff0a8b82 */ /* 0x000ee20000000a00 */
[----:B----4-:R-:W-:Y:S01]  /*1b60*/  @!P0 IMAD R12, R17, R12, R33 ;  /* 0x0000000c110c8224 */ /* 0x010fe200078e0221 */
[-C--:B------:R-:W-:Y:S01]  /*1b70*/  IADD3 R43, PT, PT, R47, R50.reuse, RZ ;  /* 0x000000322f2b7210 */ /* 0x080fe20007ffe0ff */
[--C-:B------:R-:W-:Y:S02]  /*1b80*/  @!P0 IMAD R17, R14, R19, R0.reuse ;  /* 0x000000130e118224 */ /* 0x100fe400078e0200 */
[----:B------:R-:W-:Y:S01]  /*1b90*/  @!P0 IMAD R19, R12, R13, R0 ;  /* 0x0000000d0c138224 */ /* 0x000fe200078e0200 */
[-C--:B------:R-:W-:Y:S02]  /*1ba0*/  IADD3 R53, PT, PT, R43, R50.reuse, RZ ;  /* 0x000000322b357210 */ /* 0x080fe40007ffe0ff */
[----:B------:R-:W4:Y:S01]  /*1bb0*/  LDC.64 R4, c[0x0][0x3b0] ;  /* 0x0000ec00ff047b82 */ /* 0x000f220000000a00 */
[----:B-1----:R-:W-:Y:S01]  /*1bc0*/  @!P0 IMAD.WIDE R12, R15, 0x4, R8 ;  /* 0x000000040f0c8825 */ /* 0x002fe200078e0208 */
[----:B------:R-:W-:-:S06]  /*1bd0*/  IADD3 R25, PT, PT, R53, R50, RZ ;  /* 0x0000003235197210 */ /* 0x000fcc0007ffe0ff */
[----:B------:R-:W1:Y:S01]  /*1be0*/  @!P0 LDC.64 R22, c[0x0][0x380] ;  /* 0x0000e000ff168b82 */ /* 0x000e620000000a00 */
[----:B--2---:R-:W-:Y:S01]  /*1bf0*/  @!P0 IMAD.WIDE R6, R19, 0x4, R6 ;  /* 0x0000000413068825 */ /* 0x004fe200078e0206 */
[----:B------:R2:W2:Y:S06]  /*1c00*/  @!P0 LDG.E R45, desc[UR10][R12.64] ;  /* 0x0000000a0c2d8981 */ /* 0x0004ac000c1e1900 */
[----:B------:R-:W0:Y:S01]  /*1c10*/  @!P0 LDC.64 R20, c[0x0][0x3a8] ;  /* 0x0000ea00ff148b82 */ /* 0x000e220000000a00 */
[----:B------:R-:W-:Y:S01]  /*1c20*/  IMAD R9, R18, R51, UR5 ;  /* 0x0000000512097e24 */ /* 0x000fe2000f8e0233 */
[----:B------:R-:W2:Y:S01]  /*1c30*/  @!P0 LDG.E R41, desc[UR10][R6.64] ;  /* 0x0000000a06298981 */ /* 0x000ea2000c1e1900 */
[----:B---3--:R-:W-:-:S05]  /*1c40*/  @!P0 IMAD.WIDE R10, R17, 0x4, R10 ;  /* 0x00000004110a8825 */ /* 0x008fca00078e020a */
[----:B------:R-:W3:Y:S01]  /*1c50*/  @!P0 LDC.64 R18, c[0x0][0x380] ;  /* 0x0000e000ff128b82 */ /* 0x000ee20000000a00 */
[----:B------:R2:W3:Y:S01]  /*1c60*/  @!P0 LDG.E R35, desc[UR10][R10.64] ;  /* 0x0000000a0a238981 */ /* 0x0004e2000c1e1900 */
[----:B----4-:R-:W-:-:S04]  /*1c70*/  IMAD.WIDE R8, R9, 0x4, R4 ;  /* 0x0000000409087825 */ /* 0x010fc800078e0204 */
[----:B------:R-:W-:Y:S01]  /*1c80*/  IMAD R43, R43, R51, UR5 ;  /* 0x000000052b2b7e24 */ /* 0x000fe2000f8e0233 */
[----:B------:R4:W3:Y:S01]  /*1c90*/  LDG.E R49, desc[UR10][R8.64] ;  /* 0x0000000a08317981 */ /* 0x0008e2000c1e1900 */
[----:B--2---:R-:W2:Y:S01]  /*1ca0*/  @!P0 LDC.64 R12, c[0x0][0x380] ;  /* 0x0000e000ff0c8b82 */ /* 0x004ea20000000a00 */
[----:B------:R-:W-:-:S05]  /*1cb0*/  @!P0 IADD3 R10, PT, PT, R34, 0x3, RZ ;  /* 0x00000003220a8810 */ /* 0x000fca0007ffe0ff */
[----:B-1----:R-:W-:Y:S02]  /*1cc0*/  @!P0 IMAD R22, R10, R22, R33 ;  /* 0x000000160a168224 */ /* 0x002fe400078e0221 */
[----:B------:R-:W1:Y:S01]  /*1cd0*/  @!P0 LDC.64 R6, c[0x0][0x380] ;  /* 0x0000e000ff068b82 */ /* 0x000e620000000a00 */
[----:B------:R-:W-:-:S04]  /*1ce0*/  IMAD.WIDE R42, R43, 0x4, R4 ;  /* 0x000000042b2a7825 */ /* 0x000fc800078e0204 */
[----:B------:R-:W-:-:S03]  /*1cf0*/  @!P0 IMAD R23, R22, R23, R0 ;  /* 0x0000001716178224 */ /* 0x000fc600078e0200 */
[----:B------:R-:W1:Y:S01]  /*1d00*/  @!P0 LDC.64 R14, c[0x0][0x3a8] ;  /* 0x0000ea00ff0e8b82 */ /* 0x000e620000000a00 */
[----:B------:R-:W-:-:S07]  /*1d10*/  IADD3 R31, PT, PT, R25, R50, RZ ;  /* 0x00000032191f7210 */ /* 0x000fce0007ffe0ff */
[----:B----4-:R-:W4:Y:S01]  /*1d20*/  @!P0 LDC.64 R8, c[0x0][0x380] ;  /* 0x0000e000ff088b82 */ /* 0x010f220000000a00 */
[C---:B------:R-:W-:Y:S01]  /*1d30*/  @!P0 IADD3 R44, PT, PT, R34.reuse, 0x4, RZ ;  /* 0x00000004222c8810 */ /* 0x040fe20007ffe0ff */
[----:B0-----:R-:W-:Y:S01]  /*1d40*/  @!P0 IMAD.WIDE R22, R23, 0x4, R20 ;  /* 0x0000000417168825 */ /* 0x001fe200078e0214 */
[----:B------:R0:W4:Y:S05]  /*1d50*/  LDG.E R43, desc[UR10][R42.64] ;  /* 0x0000000a2a2b7981 */ /* 0x00012a000c1e1900 */
[----:B------:R-:W4:Y:S01]  /*1d60*/  @!P0 LDC.64 R16, c[0x0][0x3a8] ;  /* 0x0000ea00ff108b82 */ /* 0x000f220000000a00 */
[-C--:B------:R-:W-:Y:S02]  /*1d70*/  IMAD R25, R25, R51.reuse, UR5 ;  /* 0x0000000519197e24 */ /* 0x080fe4000f8e0233 */
[----:B------:R-:W-:Y:S01]  /*1d80*/  IMAD R47, R47, R51, UR5 ;  /* 0x000000052f2f7e24 */ /* 0x000fe2000f8e0233 */
[----:B0-----:R-:W-:-:S04]  /*1d90*/  @!P0 IADD3 R42, PT, PT, R34, 0x5, RZ ;  /* 0x00000005222a8810 */ /* 0x001fc80007ffe0ff */
[----:B------:R-:W0:Y:S01]  /*1da0*/  @!P0 LDC.64 R10, c[0x0][0x3a8] ;  /* 0x0000ea00ff0a8b82 */ /* 0x000e220000000a00 */
[----:B------:R-:W-:-:S07]  /*1db0*/  IMAD.WIDE R24, R25, 0x4, R4 ;  /* 0x0000000419187825 */ /* 0x000fce00078e0204 */
[----:B------:R-:W0:Y:S01]  /*1dc0*/  @!P0 LDC.64 R20, c[0x0][0x3a8] ;  /* 0x0000ea00ff148b82 */ /* 0x000e220000000a00 */
[----:B---3--:R-:W-:Y:S01]  /*1dd0*/  @!P0 IMAD R18, R44, R18, R33 ;  /* 0x000000122c128224 */ /* 0x008fe200078e0221 */
[----:B------:R3:W4:Y:S01]  /*1de0*/  LDG.E R25, desc[UR10][R24.64] ;  /* 0x0000000a18197981 */ /* 0x000722000c1e1900 */
[----:B------:R-:W-:Y:S01]  /*1df0*/  IMAD.WIDE R46, R47, 0x4, R4 ;  /* 0x000000042f2e7825 */ /* 0x000fe200078e0204 */
[----:B------:R-:W-:-:S03]  /*1e00*/  @!P0 IADD3 R44, PT, PT, R34, 0x6, RZ ;  /* 0x00000006222c8810 */ /* 0x000fc60007ffe0ff */
[--C-:B------:R-:W-:Y:S02]  /*1e10*/  @!P0 IMAD R19, R18, R19, R0.reuse ;  /* 0x0000001312138224 */ /* 0x100fe400078e0200 */
[----:B------:R-:W-:Y:S02]  /*1e20*/  HFMA2 R18, -RZ, RZ, 0, 0 ;  /* 0x00000000ff127431 */ /* 0x000fe400000001ff */
[----:B--2---:R-:W-:Y:S01]  /*1e30*/  @!P0 IMAD R42, R42, R12, R33 ;  /* 0x0000000c2a2a8224 */ /* 0x004fe200078e0221 */
[----:B------:R-:W2:Y:S01]  /*1e40*/  LDG.E R47, desc[UR10][R46.64] ;  /* 0x0000000a2e2f7981 */ /* 0x000ea2000c1e1900 */
[----:B------:R-:W-:Y:S01]  /*1e50*/  IMAD R53, R53, R51, UR5 ;  /* 0x0000000535357e24 */ /* 0x000fe2000f8e0233 */
[----:B---3--:R-:W-:Y:S01]  /*1e60*/  @!P0 IADD3 R24, PT, PT, R34, 0x7, RZ ;  /* 0x0000000722188810 */ /* 0x008fe20007ffe0ff */
[----:B------:R-:W-:Y:S02]  /*1e70*/  @!P0 IMAD R13, R42, R13, R0 ;  /* 0x0000000d2a0d8224 */ /* 0x000fe400078e0200 */
[----:B------:R-:W-:Y:S01]  /*1e80*/  IMAD.WIDE R52, R53, 0x4, R4 ;  /* 0x0000000435347825 */ /* 0x000fe200078e0204 */
[----:B------:R-:W-:-:S02]  /*1e90*/  IADD3 R55, PT, PT, R31, R50, RZ ;  /* 0x000000321f377210 */ /* 0x000fc40007ffe0ff */
[----:B------:R-:W-:Y:S01]  /*1ea0*/  MOV R12, RZ ;  /* 0x000000ff000c7202 */ /* 0x000fe20000000f00 */
[----:B-1----:R-:W-:Y:S01]  /*1eb0*/  @!P0 IMAD R6, R44, R6, R33 ;  /* 0x000000062c068224 */ /* 0x002fe200078e0221 */
[----:B------:R-:W3:Y:S01]  /*1ec0*/  @!P0 LDG.E R18, desc[UR10][R22.64] ;  /* 0x0000000a16128981 */ /* 0x000ee2000c1e1900 */
[----:B------:R-:W-:-:S04]  /*1ed0*/  @!P0 IMAD.WIDE R14, R13, 0x4, R14 ;  /* 0x000000040d0e8825 */ /* 0x000fc800078e020e */
[----:B------:R-:W-:Y:S01]  /*1ee0*/  HFMA2 R13, -RZ, RZ, 0, 0 ;  /* 0x00000000ff0d7431 */ /* 0x000fe200000001ff */
[----:B------:R-:W3:Y:S01]  /*1ef0*/  LDG.E R53, desc[UR10][R52.64] ;  /* 0x0000000a34357981 */ /* 0x000ee2000c1e1900 */
[----:B----4-:R-:W-:Y:S02]  /*1f00*/  @!P0 IMAD R8, R24, R8, R33 ;  /* 0x0000000818088224 */ /* 0x010fe400078e0221 */
[----:B------:R-:W-:Y:S02]  /*1f10*/  IMAD R31, R31, R51, UR5 ;  /* 0x000000051f1f7e24 */ /* 0x000fe4000f8e0233 */
[----:B------:R-:W-:Y:S01]  /*1f20*/  @!P0 IMAD.WIDE R16, R19, 0x4, R16 ;  /* 0x0000000413108825 */ /* 0x000fe200078e0210 */
[----:B------:R-:W-:Y:S01]  /*1f30*/  IADD3 R50, PT, PT, R55, R50, RZ ;  /* 0x0000003237327210 */ /* 0x000fe20007ffe0ff */
[----:B------:R-:W4:Y:S02]  /*1f40*/  @!P0 LDG.E R13, desc[UR10][R14.64] ;  /* 0x0000000a0e0d8981 */ /* 0x000f24000c1e1900 */
[----:B------:R-:W-:-:S02]  /*1f50*/  @!P0 IMAD R19, R6, R7, R0 ;  /* 0x0000000706138224 */ /* 0x000fc400078e0200 */
[----:B------:R-:W-:Y:S01]  /*1f60*/  @!P0 IMAD R9, R8, R9, R0 ;  /* 0x0000000908098224 */ /* 0x000fe200078e0200 */
[----:B------:R-:W4:Y:S01]  /*1f70*/  @!P0 LDG.E R12, desc[UR10][R16.64] ;  /* 0x0000000a100c8981 */ /* 0x000f22000c1e1900 */
[----:B------:R-:W-:Y:S02]  /*1f80*/  IMAD R55, R55, R51, UR5 ;  /* 0x0000000537377e24 */ /* 0x000fe4000f8e0233 */
[----:B------:R-:W-:-:S04]  /*1f90*/  IMAD.WIDE R30, R31, 0x4, R4 ;  /* 0x000000041f1e7825 */ /* 0x000fc800078e0204 */
[----:B0-----:R-:W-:Y:S01]  /*1fa0*/  @!P0 IMAD.WIDE R10, R19, 0x4, R10 ;  /* 0x00000004130a8825 */ /* 0x001fe200078e020a */
[----:B------:R-:W-:Y:S01]  /*1fb0*/  MOV R19, RZ ;  /* 0x000000ff00137202 */ /* 0x000fe20000000f00 */
[----:B------:R-:W4:Y:S02]  /*1fc0*/  LDG.E R31, desc[UR10][R30.64] ;  /* 0x0000000a1e1f7981 */ /* 0x000f24000c1e1900 */
[----:B------:R-:W-:-:S04]  /*1fd0*/  @!P0 IMAD.WIDE R20, R9, 0x4, R20 ;  /* 0x0000000409148825 */ /* 0x000fc800078e0214 */
[----:B------:R-:W-:Y:S01]  /*1fe0*/  HFMA2 R9, -RZ, RZ, 0, 0 ;  /* 0x00000000ff097431 */ /* 0x000fe200000001ff */
[----:B------:R-:W4:Y:S01]  /*1ff0*/  @!P0 LDG.E R19, desc[UR10][R10.64] ;  /* 0x0000000a0a138981 */ /* 0x000f22000c1e1900 */
[----:B------:R-:W-:Y:S02]  /*2000*/  IMAD R51, R50, R51, UR5 ;  /* 0x0000000532337e24 */ /* 0x000fe4000f8e0233 */
[----:B------:R-:W-:-:S04]  /*2010*/  IMAD.WIDE R6, R55, 0x4, R4 ;  /* 0x0000000437067825 */ /* 0x000fc800078e0204 */
[----:B------:R-:W-:Y:S01]  /*2020*/  IMAD.WIDE R4, R51, 0x4, R4 ;  /* 0x0000000433047825 */ /* 0x000fe200078e0204 */
[----:B------:R-:W4:Y:S04]  /*2030*/  @!P0 LDG.E R9, desc[UR10][R20.64] ;  /* 0x0000000a14098981 */ /* 0x000f28000c1e1900 */
[----:B------:R-:W4:Y:S04]  /*2040*/  LDG.E R7, desc[UR10][R6.64] ;  /* 0x0000000a06077981 */ /* 0x000f28000c1e1900 */
[----:B------:R-:W4:Y:S01]  /*2050*/  LDG.E R5, desc[UR10][R4.64] ;  /* 0x0000000a04057981 */ /* 0x000f22000c1e1900 */
[----:B------:R-:W-:-:S04]  /*2060*/  IADD3 R34, PT, PT, R34, 0x8, RZ ;  /* 0x0000000822227810 */ /* 0x000fc80007ffe0ff */
[----:B------:R-:W-:Y:S01]  /*2070*/  ISETP.NE.AND P1, PT, R34, UR6, PT ;  /* 0x0000000622007c0c */ /* 0x000fe2000bf25270 */
[----:B-----5:R-:W-:-:S04]  /*2080*/  FFMA R35, R49, R35, R32 ;  /* 0x0000002331237223 */ /* 0x020fc80000000020 */
[----:B------:R-:W-:Y:S01]  /*2090*/  FADD R40, R35, R40 ;  /* 0x0000002823287221 */ /* 0x000fe20000000000 */
[--C-:B------:R-:W-:Y:S01]  /*20a0*/  FFMA R41, R43, R41, R32.reuse ;  /* 0x000000292b297223 */ /* 0x100fe20000000020 */
[----:B--2---:R-:W-:-:S04]  /*20b0*/  FFMA R45, R47, R45, R32 ;  /* 0x0000002d2f2d7223 */ /* 0x004fc80000000020 */
[----:B------:R-:W-:-:S04]  /*20c0*/  FADD R40, R40, R45 ;  /* 0x0000002d28287221 */ /* 0x000fc80000000000 */
[----:B------:R-:W-:Y:S01]  /*20d0*/  FADD R41, R40, R41 ;  /* 0x0000002928297221 */ /* 0x000fe20000000000 */
[----:B---3--:R-:W-:-:S04]  /*20e0*/  FFMA R18, R53, R18, R32 ;  /* 0x0000001235127223 */ /* 0x008fc80000000020 */
[----:B------:R-:W-:Y:S01]  /*20f0*/  FADD R41, R41, R18 ;  /* 0x0000001229297221 */ /* 0x000fe20000000000 */
[----:B----4-:R-:W-:-:S04]  /*2100*/  FFMA R12, R25, R12, R32 ;  /* 0x0000000c190c7223 */ /* 0x010fc80000000020 */
[----:B------:R-:W-:Y:S01]  /*2110*/  FADD R12, R41, R12 ;  /* 0x0000000c290c7221 */ /* 0x000fe20000000000 */
[----:B------:R-:W-:-:S04]  /*2120*/  FFMA R13, R31, R13, R32 ;  /* 0x0000000d1f0d7223 */ /* 0x000fc80000000020 */
[----:B------:R-:W-:Y:S01]  /*2130*/  FADD R12, R12, R13 ;  /* 0x0000000d0c0c7221 */ /* 0x000fe20000000000 */
[----:B------:R-:W-:-:S04]  /*2140*/  FFMA R19, R7, R19, R32 ;  /* 0x0000001307137223 */ /* 0x000fc80000000020 */
[----:B------:R-:W-:Y:S01]  /*2150*/  FADD R12, R12, R19 ;  /* 0x000000130c0c7221 */ /* 0x000fe20000000000 */
[----:B------:R-:W-:-:S04]  /*2160*/  FFMA R9, R5, R9, R32 ;  /* 0x0000000905097223 */ /* 0x000fc80000000020 */
[----:B------:R-:W-:Y:S01]  /*2170*/  FADD R40, R12, R9 ;  /* 0x000000090c287221 */ /* 0x000fe20000000000 */
[----:B------:R-:W-:Y:S06]  /*2180*/  @P1 BRA `(.L_x_10) ;  /* 0xfffffff8002c1947 */ /* 0x000fec000383ffff */
[----:B------:R-:W-:-:S07]  /*2190*/  MOV R4, UR6 ;  /* 0x0000000600047c02 */ /* 0x000fce0008000f00 */
.L_x_9:
[----:B------:R-:W-:-:S09]  /*21a0*/  UISETP.NE.AND UP1, UPT, UR7, URZ, UPT ;  /* 0x000000ff0700728c */ /* 0x000fd2000bf25270 */
[----:B------:R-:W-:Y:S05]  /*21b0*/  BRA.U !UP1, `(.L_x_11) ;  /* 0x0000000509d47547 */ /* 0x000fea000b800000 */
[----:B------:R-:W-:Y:S01]  /*21c0*/  UISETP.NE.AND UP1, UPT, UR8, URZ, UPT ;  /* 0x000000ff0800728c */ /* 0x000fe2000bf25270 */
[----:B------:R-:W-:Y:S10]  /*21d0*/  BRA.U !UP0, `(.L_x_12) ;  /* 0x0000000108f07547 */ /* 0x000ff4000b800000 */
[----:B------:R-:W1:Y:S08]  /*21e0*/  @!P0 LDC.64 R20, c[0x0][0x380] ;  /* 0x0000e000ff148b82 */ /* 0x000e700000000a00 */
[----:B------:R-:W2:Y:S08]  /*21f0*/  @!P0 LDC.64 R12, c[0x0][0x380] ;  /* 0x0000e000ff0c8b82 */ /* 0x000eb00000000a00 */
[----:B------:R-:W3:Y:S08]  /*2200*/  LDC.64 R10, c[0x0][0x390] ;  /* 0x0000e400ff0a7b82 */ /* 0x000ef00000000a00 */
[----:B------:R-:W4:Y:S01]  /*2210*/  @!P0 LDC.64 R16, c[0x0][0x380] ;  /* 0x0000e000ff108b82 */ /* 0x000f220000000a00 */
[----:B-1----:R-:W-:-:S07]  /*2220*/  @!P0 IMAD R8, R4, R20, R20 ;  /* 0x0000001404088224 */ /* 0x002fce00078e0214 */
[----:B------:R-:W1:Y:S01]  /*2230*/  @!P0 LDC.64 R18, c[0x0][0x3a8] ;  /* 0x0000ea00ff128b82 */ /* 0x000e620000000a00 */
[----:B--2---:R-:W-:Y:S01]  /*2240*/  @!P0 IMAD R5, R4, R12, R33 ;  /* 0x0000000c04058224 */ /* 0x004fe200078e0221 */
[----:B------:R-:W-:-:S03]  /*2250*/  @!P0 IADD3 R12, PT, PT, R33, R8, RZ ;  /* 0x00000008210c8210 */ /* 0x000fc60007ffe0ff */
[--C-:B------:R-:W-:Y:S01]  /*2260*/  @!P0 IMAD R5, R5, R13, R0.reuse ;  /* 0x0000000d05058224 */ /* 0x100fe200078e0200 */
[----:B------:R-:W-:Y:S01]  /*2270*/  IADD3 R13, PT, PT, R27, R4, RZ ;  /* 0x000000041b0d7210 */ /* 0x000fe20007ffe0ff */
[----:B------:R-:W-:Y:S01]  /*2280*/  @!P0 IMAD R21, R12, R21, R0 ;  /* 0x000000150c158224 */ /* 0x000fe200078e0200 */
[----:B------:R-:W2:Y:S01]  /*2290*/  @!P0 LDC.64 R22, c[0x0][0x3a8] ;  /* 0x0000ea00ff168b82 */ /* 0x000ea20000000a00 */
[----:B------:R-:W-:Y:S02]  /*22a0*/  @!P0 IADD3 R12, PT, PT, R4, 0x2, RZ ;  /* 0x00000002040c8810 */ /* 0x000fe40007ffe0ff */
[----:B---3--:R-:W-:-:S05]  /*22b0*/  IMAD R24, R13, R10, UR4 ;  /* 0x000000040d187e24 */ /* 0x008fca000f8e020a */
[----:B------:R-:W3:Y:S01]  /*22c0*/  @!P0 LDC.64 R14, c[0x0][0x3a8] ;  /* 0x0000ea00ff0e8b82 */ /* 0x000ee20000000a00 */
[----:B----4-:R-:W-:-:S07]  /*22d0*/  @!P0 IMAD R20, R12, R16, R33 ;  /* 0x000000100c148224 */ /* 0x010fce00078e0221 */
[----:B------:R-:W4:Y:S01]  /*22e0*/  @!P0 LDC.64 R8, c[0x0][0x380] ;  /* 0x0000e000ff088b82 */ /* 0x000f220000000a00 */
[----:B-1----:R-:W-:-:S07]  /*22f0*/  @!P0 IMAD.WIDE R18, R21, 0x4, R18 ;  /* 0x0000000415128825 */ /* 0x002fce00078e0212 */
[----:B------:R-:W1:Y:S01]  /*2300*/  LDC.64 R6, c[0x0][0x3b0] ;  /* 0x0000ec00ff067b82 */ /* 0x000e620000000a00 */
[C---:B------:R-:W-:Y:S01]  /*2310*/  IMAD R21, R24.reuse, R11, UR5 ;  /* 0x0000000518157e24 */ /* 0x040fe2000f8e020b */
[----:B------:R-:W-:Y:S01]  /*2320*/  IADD3 R25, PT, PT, R24, R10, RZ ;  /* 0x0000000a18197210 */ /* 0x000fe20007ffe0ff */
[----:B--2---:R-:W-:-:S05]  /*2330*/  @!P0 IMAD.WIDE R22, R5, 0x4, R22 ;  /* 0x0000000405168825 */ /* 0x004fca00078e0216 */
[----:B------:R-:W2:Y:S01]  /*2340*/  @!P0 LDC.64 R12, c[0x0][0x3a8] ;  /* 0x0000ea00ff0c8b82 */ /* 0x000ea20000000a00 */
[----:B------:R-:W-:Y:S01]  /*2350*/  @!P0 IADD3 R24, PT, PT, R4, 0x3, RZ ;  /* 0x0000000304188810 */ /* 0x000fe20007ffe0ff */
[----:B------:R-:W-:Y:S01]  /*2360*/  @!P0 IMAD R17, R20, R17, R0 ;  /* 0x0000001114118224 */ /* 0x000fe200078e0200 */
[----:B------:R-:W-:Y:S01]  /*2370*/  MOV R5, RZ ;  /* 0x000000ff00057202 */ /* 0x000fe20000000f00 */
[----:B------:R-:W-:Y:S01]  /*2380*/  HFMA2 R16, -RZ, RZ, 0, 0 ;  /* 0x00000000ff107431 */ /* 0x000fe200000001ff */
[----:B------:R-:W-:Y:S01]  /*2390*/  IADD3 R30, PT, PT, R25, R10, RZ ;  /* 0x0000000a191e7210 */ /* 0x000fe20007ffe0ff */
[----:B---3--:R-:W-:-:S03]  /*23a0*/  @!P0 IMAD.WIDE R14, R17, 0x4, R14 ;  /* 0x00000004110e8825 */ /* 0x008fc600078e020e */
[----:B0-----:R0:W3:Y:S01]  /*23b0*/  @!P0 LDG.E R5, desc[UR10][R22.64] ;  /* 0x0000000a16058981 */ /* 0x0010e2000c1e1900 */
[----:B----4-:R-:W-:Y:S02]  /*23c0*/  @!P0 IMAD R24, R24, R8, R33 ;  /* 0x0000000818188224 */ /* 0x010fe400078e0221 */
[----:B------:R-:W-:Y:S01]  /*23d0*/  IMAD R17, R25, R11, UR5 ;  /* 0x0000000519117e24 */ /* 0x000fe2000f8e020b */
[----:B------:R-:W-:Y:S01]  /*23e0*/  IADD3 R10, PT, PT, R30, R10, RZ ;  /* 0x0000000a1e0a7210 */ /* 0x000fe20007ffe0ff */
[----:B-1----:R-:W-:Y:S01]  /*23f0*/  IMAD.WIDE R20, R21, 0x4, R6 ;  /* 0x0000000415147825 */ /* 0x002fe200078e0206 */
[----:B------:R-:W3:Y:S03]  /*2400*/  LDG.E R8, desc[UR10][R2.64] ;  /* 0x0000000a02087981 */ /* 0x000ee6000c1e1900 */
[----:B------:R-:W-:Y:S01]  /*2410*/  @!P0 IMAD R9, R24, R9, R0 ;  /* 0x0000000918098224 */ /* 0x000fe200078e0200 */
[----:B------:R1:W4:Y:S01]  /*2420*/  @!P0 LDG.E R16, desc[UR10][R18.64] ;  /* 0x0000000a12108981 */ /* 0x000322000c1e1900 */
[----:B------:R-:W-:-:S02]  /*2430*/  IMAD R25, R30, R11, UR5 ;  /* 0x000000051e197e24 */ /* 0x000fc4000f8e020b */
[----:B0-----:R-:W-:Y:S01]  /*2440*/  IMAD.WIDE R22, R17, 0x4, R6 ;  /* 0x0000000411167825 */ /* 0x001fe200078e0206 */
[----:B------:R-:W3:Y:S01]  /*2450*/  LDG.E R21, desc[UR10][R20.64] ;  /* 0x0000000a14157981 */ /* 0x000ee2000c1e1900 */
[----:B------:R-:W-:Y:S02]  /*2460*/  MOV R17, RZ ;  /* 0x000000ff00117202 */ /* 0x000fe40000000f00 */
[----:B--2---:R-:W-:-:S04]  /*2470*/  @!P0 IMAD.WIDE R12, R9, 0x4, R12 ;  /* 0x00000004090c8825 */ /* 0x004fc800078e020c */
[----:B------:R-:W-:Y:S01]  /*2480*/  HFMA2 R9, -RZ, RZ, 0, 0 ;  /* 0x00000000ff097431 */ /* 0x000fe200000001ff */
[----:B------:R-:W4:Y:S01]  /*2490*/  LDG.E R23, desc[UR10][R22.64] ;  /* 0x0000000a16177981 */ /* 0x000f22000c1e1900 */
[----:B-1----:R-:W-:-:S03]  /*24a0*/  IMAD.WIDE R18, R25, 0x4, R6 ;  /* 0x0000000419127825 */ /* 0x002fc600078e0206 */
[----:B------:R-:W2:Y:S01]  /*24b0*/  @!P0 LDG.E R17, desc[UR10][R14.64] ;  /* 0x0000000a0e118981 */ /* 0x000ea2000c1e1900 */
[----:B------:R-:W-:-:S03]  /*24c0*/  IMAD R11, R10, R11, UR5 ;  /* 0x000000050a0b7e24 */ /* 0x000fc6000f8e020b */
[----:B------:R-:W2:Y:S01]  /*24d0*/  LDG.E R19, desc[UR10][R18.64] ;  /* 0x0000000a12137981 */ /* 0x000ea2000c1e1900 */
[----:B------:R-:W-:-:S03]  /*24e0*/  IMAD.WIDE R6, R11, 0x4, R6 ;  /* 0x000000040b067825 */ /* 0x000fc600078e0206 */
[----:B------:R-:W5:Y:S04]  /*24f0*/  @!P0 LDG.E R9, desc[UR10][R12.64] ;  /* 0x0000000a0c098981 */ /* 0x000f68000c1e1900 */
[----:B------:R-:W5:Y:S01]  /*2500*/  LDG.E R7, desc[UR10][R6.64] ;  /* 0x0000000a06077981 */ /* 0x000f62000c1e1900 */
[----:B------:R-:W-:Y:S01]  /*2510*/  IADD3 R4, PT, PT, R4, 0x4, RZ ;  /* 0x0000000404047810 */ /* 0x000fe20007ffe0ff */
[----:B---3--:R-:W-:-:S04]  /*2520*/  FFMA R5, R21, R5, R8 ;  /* 0x0000000515057223 */ /* 0x008fc80000000008 */
[----:B------:R-:W-:Y:S01]  /*2530*/  FADD R5, R40, R5 ;  /* 0x0000000528057221 */ /* 0x000fe20000000000 */
[----:B----4-:R-:W-:-:S04]  /*2540*/  FFMA R16, R23, R16, R8 ;  /* 0x0000001017107223 */ /* 0x010fc80000000008 */
[----:B------:R-:W-:Y:S01]  /*2550*/  FADD R16, R5, R16 ;  /* 0x0000001005107221 */ /* 0x000fe20000000000 */
[----:B--2---:R-:W-:-:S04]  /*2560*/  FFMA R17, R19, R17, R8 ;  /* 0x0000001113117223 */ /* 0x004fc80000000008 */
[----:B------:R-:W-:Y:S01]  /*2570*/  FADD R16, R16, R17 ;  /* 0x0000001110107221 */ /* 0x000fe20000000000 */
[----:B-----5:R-:W-:-:S04]  /*2580*/  FFMA R9, R7, R9, R8 ;  /* 0x0000000907097223 */ /* 0x020fc80000000008 */
[----:B------:R-:W-:-:S07]  /*2590*/  FADD R40, R16, R9 ;  /* 0x0000000910287221 */ /* 0x000fce0000000000 */
.L_x_12:
[----:B------:R-:W-:Y:S05]  /*25a0*/  BRA.U !UP1, `(.L_x_11) ;  /* 0x0000000109d87547 */ /* 0x000fea000b800000 */
[----:B------:R-:W1:Y:S01]  /*25b0*/  LDCU UR9, c[0x0][0x388] ;  /* 0x00007100ff0977ac */ /* 0x000e620008000800 */
[----:B------:R-:W-:Y:S02]  /*25c0*/  UISETP.NE.AND UP1, UPT, UR8, 0x1, UPT ;  /* 0x000000010800788c */ /* 0x000fe4000bf25270 */
[----:B-1----:R-:W-:-:S07]  /*25d0*/  ULOP3.LUT UP2, URZ, UR9, 0x1, URZ, 0xc0, !UPT ;  /* 0x0000000109ff7892 */ /* 0x002fce000f84c0ff */
[----:B------:R-:W-:Y:S05]  /*25e0*/  BRA.U !UP1, `(.L_x_13) ;  /* 0x0000000109807547 */ /* 0x000fea000b800000 */
[----:B------:R-:W1:Y:S01]  /*25f0*/  @!P0 LDC.64 R14, c[0x0][0x380] ;  /* 0x0000e000ff0e8b82 */ /* 0x000e620000000a00 */
[----:B------:R-:W-:-:S07]  /*2600*/  IADD3 R5, PT, PT, R27, R4, RZ ;  /* 0x000000041b057210 */ /* 0x000fce0007ffe0ff */
[----:B------:R-:W2:Y:S08]  /*2610*/  LDC.64 R16, c[0x0][0x390] ;  /* 0x0000e400ff107b82 */ /* 0x000eb00000000a00 */
[----:B------:R-:W3:Y:S08]  /*2620*/  @!P0 LDC.64 R10, c[0x0][0x380] ;  /* 0x0000e000ff0a8b82 */ /* 0x000ef00000000a00 */
[----:B------:R-:W4:Y:S01]  /*2630*/  @!P0 LDC.64 R12, c[0x0][0x3a8] ;  /* 0x0000ea00ff0c8b82 */ /* 0x000f220000000a00 */
[----:B-1----:R-:W-:-:S04]  /*2640*/  @!P0 IMAD R14, R4, R14, R33 ;  /* 0x0000000e040e8224 */ /* 0x002fc800078e0221 */
[----:B------:R-:W-:-:S03]  /*2650*/  @!P0 IMAD R15, R14, R15, R0 ;  /* 0x0000000f0e0f8224 */ /* 0x000fc600078e0200 */
[----:B------:R-:W1:Y:S01]  /*2660*/  LDC.64 R8, c[0x0][0x3b0] ;  /* 0x0000ec00ff087b82 */ /* 0x000e620000000a00 */
[----:B--2---:R-:W-:-:S07]  /*2670*/  IMAD R5, R5, R16, UR4 ;  /* 0x0000000405057e24 */ /* 0x004fce000f8e0210 */
[----:B------:R-:W2:Y:S01]  /*2680*/  @!P0 LDC.64 R6, c[0x0][0x3a8] ;  /* 0x0000ea00ff068b82 */ /* 0x000ea20000000a00 */
[----:B---3--:R-:W-:Y:S01]  /*2690*/  @!P0 IMAD R18, R4, R10, R10 ;  /* 0x0000000a04128224 */ /* 0x008fe200078e020a */
[----:B------:R-:W-:-:S04]  /*26a0*/  IADD3 R10, PT, PT, R5, R16, RZ ;  /* 0x00000010050a7210 */ /* 0x000fc80007ffe0ff */
[----:B------:R-:W-:Y:S01]  /*26b0*/  @!P0 IADD3 R18, PT, PT, R33, R18, RZ ;  /* 0x0000001221128210 */ /* 0x000fe20007ffe0ff */
[----:B----4-:R-:W-:-:S04]  /*26c0*/  @!P0 IMAD.WIDE R14, R15, 0x4, R12 ;  /* 0x000000040f0e8825 */ /* 0x010fc800078e020c */
[-C--:B------:R-:W-:Y:S01]  /*26d0*/  IMAD R13, R5, R17.reuse, UR5 ;  /* 0x00000005050d7e24 */ /* 0x080fe2000f8e0211 */
[----:B------:R-:W-:Y:S01]  /*26e0*/  MOV R5, RZ ;  /* 0x000000ff00057202 */ /* 0x000fe20000000f00 */
[----:B------:R-:W-:Y:S02]  /*26f0*/  IMAD R17, R10, R17, UR5 ;  /* 0x000000050a117e24 */ /* 0x000fe4000f8e0211 */
[----:B------:R-:W-:Y:S02]  /*2700*/  HFMA2 R10, -RZ, RZ, 0, 0 ;  /* 0x00000000ff0a7431 */ /* 0x000fe400000001ff */
[----:B-1----:R-:W-:Y:S01]  /*2710*/  IMAD.WIDE R12, R13, 0x4, R8 ;  /* 0x000000040d0c7825 */ /* 0x002fe200078e0208 */
[----:B0-----:R-:W3:Y:S03]  /*2720*/  @!P0 LDG.E R5, desc[UR10][R14.64] ;  /* 0x0000000a0e058981 */ /* 0x001ee6000c1e1900 */
[----:B------:R-:W-:-:S02]  /*2730*/  @!P0 IMAD R11, R18, R11, R0 ;  /* 0x0000000b120b8224 */ /* 0x000fc400078e0200 */
[----:B------:R-:W-:Y:S01]  /*2740*/  IMAD.WIDE R8, R17, 0x4, R8 ;  /* 0x0000000411087825 */ /* 0x000fe200078e0208 */
[----:B------:R-:W3:Y:S03]  /*2750*/  LDG.E R12, desc[UR10][R12.64] ;  /* 0x0000000a0c0c7981 */ /* 0x000ee6000c1e1900 */
[----:B--2---:R-:W-:Y:S02]  /*2760*/  @!P0 IMAD.WIDE R6, R11, 0x4, R6 ;  /* 0x000000040b068825 */ /* 0x004fe400078e0206 */
[----:B------:R-:W3:Y:S04]  /*2770*/  LDG.E R11, desc[UR10][R2.64] ;  /* 0x0000000a020b7981 */ /* 0x000ee8000c1e1900 */
[----:B------:R-:W2:Y:S04]  /*2780*/  LDG.E R9, desc[UR10][R8.64] ;  /* 0x0000000a08097981 */ /* 0x000ea8000c1e1900 */
[----:B------:R-:W2:Y:S01]  /*2790*/  @!P0 LDG.E R10, desc[UR10][R6.64] ;  /* 0x0000000a060a8981 */ /* 0x000ea2000c1e1900 */
[----:B------:R-:W-:Y:S01]  /*27a0*/  IADD3 R4, PT, PT, R4, 0x2, RZ ;  /* 0x0000000204047810 */ /* 0x000fe20007ffe0ff */
[----:B---3--:R-:W-:-:S04]  /*27b0*/  FFMA R5, R12, R5, R11 ;  /* 0x000000050c057223 */ /* 0x008fc8000000000b */
[----:B------:R-:W-:Y:S01]  /*27c0*/  FADD R5, R40, R5 ;  /* 0x0000000528057221 */ /* 0x000fe20000000000 */
[----:B--2---:R-:W-:-:S04]  /*27d0*/  FFMA R10, R9, R10, R11 ;  /* 0x0000000a090a7223 */ /* 0x004fc8000000000b */
[----:B------:R-:W-:-:S07]  /*27e0*/  FADD R40, R5, R10 ;  /* 0x0000000a05287221 */ /* 0x000fce0000000000 */
.L_x_13:
[----:B------:R-:W-:Y:S05]  /*27f0*/  BRA.U !UP2, `(.L_x_11) ;  /* 0x000000010a447547 */ /* 0x000fea000b800000 */
[----:B------:R-:W1:Y:S01]  /*2800*/  @!P0 LDC.64 R10, c[0x0][0x380] ;  /* 0x0000e000ff0a8b82 */ /* 0x000e620000000a00 */
[----:B------:R-:W-:-:S07]  /*2810*/  IADD3 R5, PT, PT, R27, R4, RZ ;  /* 0x000000041b057210 */ /* 0x000fce0007ffe0ff */
[----:B------:R-:W2:Y:S08]  /*2820*/  LDC.64 R12, c[0x0][0x390] ;  /* 0x0000e400ff0c7b82 */ /* 0x000eb00000000a00 */
[----:B------:R-:W3:Y:S08]  /*2830*/  LDC.64 R8, c[0x0][0x3b0] ;  /* 0x0000ec00ff087b82 */ /* 0x000ef00000000a00 */
[----:B------:R-:W4:Y:S01]  /*2840*/  @!P0 LDC.64 R6, c[0x0][0x3a8] ;  /* 0x0000ea00ff068b82 */ /* 0x000f220000000a00 */
[----:B-1----:R-:W-:-:S04]  /*2850*/  @!P0 IMAD R10, R4, R10, R33 ;  /* 0x0000000a040a8224 */ /* 0x002fc800078e0221 */
[----:B------:R-:W-:Y:S01]  /*2860*/  @!P0 IMAD R11, R10, R11, R0 ;  /* 0x0000000b0a0b8224 */ /* 0x000fe200078e0200 */
[----:B------:R-:W-:Y:S01]  /*2870*/  MOV R0, RZ ;  /* 0x000000ff00007202 */ /* 0x000fe20000000f00 */
[----:B--2---:R-:W-:-:S04]  /*2880*/  IMAD R4, R5, R12, UR4 ;  /* 0x0000000405047e24 */ /* 0x004fc8000f8e020c */
[----:B------:R-:W-:-:S04]  /*2890*/  IMAD R5, R4, R13, UR5 ;  /* 0x0000000504057e24 */ /* 0x000fc8000f8e020d */
[----:B---3--:R-:W-:Y:S02]  /*28a0*/  IMAD.WIDE R4, R5, 0x4, R8 ;  /* 0x0000000405047825 */ /* 0x008fe400078e0208 */
[----:B0-----:R-:W2:Y:S04]  /*28b0*/  LDG.E R8, desc[UR10][R2.64] ;  /* 0x0000000a02087981 */ /* 0x001ea8000c1e1900 */
[----:B------:R-:W2:Y:S01]  /*28c0*/  LDG.E R5, desc[UR10][R4.64] ;  /* 0x0000000a04057981 */ /* 0x000ea2000c1e1900 */
[----:B----4-:R-:W-:-:S05]  /*28d0*/  @!P0 IMAD.WIDE R6, R11, 0x4, R6 ;  /* 0x000000040b068825 */ /* 0x010fca00078e0206 */
[----:B------:R-:W2:Y:S02]  /*28e0*/  @!P0 LDG.E R0, desc[UR10][R6.64] ;  /* 0x0000000a06008981 */ /* 0x000ea4000c1e1900 */
[----:B--2---:R-:W-:-:S04]  /*28f0*/  FFMA R9, R5, R0, R8 ;  /* 0x0000000005097223 */ /* 0x004fc80000000008 */
[----:B------:R-:W-:-:S07]  /*2900*/  FADD R40, R40, R9 ;  /* 0x0000000928287221 */ /* 0x000fce0000000000 */
.L_x_11:
[----:B------:R-:W1:Y:S01]  /*2910*/  LDCU UR9, c[0x0][0x394] ;  /* 0x00007280ff0977ac */ /* 0x000e620008000800 */
[----:B------:R-:W-:-:S04]  /*2920*/  UIADD3 UR5, UPT, UPT, UR5, 0x1, URZ ;  /* 0x0000000105057890 */ /* 0x000fc8000fffe0ff */
[----:B-1----:R-:W-:-:S09]  /*2930*/  UISETP.NE.AND UP1, UPT, UR5, UR9, UPT ;  /* 0x000000090500728c */ /* 0x002fd2000bf25270 */
[----:B------:R-:W-:Y:S05]  /*2940*/  BRA.U UP1, `(.L_x_14) ;  /* 0xfffffff1010c7547 */ /* 0x000fea000b83ffff */
[----:B------:R-:W1:Y:S01]  /*2950*/  LDCU UR5, c[0x0][0x390] ;  /* 0x00007200ff0577ac */ /* 0x000e620008000800 */
[----:B------:R-:W-:-:S04]  /*2960*/  UIADD3 UR4, UPT, UPT, UR4, 0x1, URZ ;  /* 0x0000000104047890 */ /* 0x000fc8000fffe0ff */
[----:B-1----:R-:W-:-:S09]  /*2970*/  UISETP.NE.AND UP1, UPT, UR4, UR5, UPT ;  /* 0x000000050400728c */ /* 0x002fd2000bf25270 */
[----:B------:R-:W-:Y:S05]  /*2980*/  BRA.U UP1, `(.L_x_15) ;  /* 0xffffffed01f47547 */ /* 0x000fea000b83ffff */
.L_x_0:
[----:B------:R-:W1:Y:S01]  /*2990*/  LDC.64 R2, c[0x0][0x3c0] ;  /* 0x0000f000ff027b82 */ /* 0x000e620000000a00 */
[----:B------:R-:W-:-:S05]  /*29a0*/  IMAD R29, R38, R29, R29 ;  /* 0x0000001d261d7224 */ /* 0x000fca00078e021d */
[----:B------:R-:W-:-:S05]  /*29b0*/  IADD3 R36, PT, PT, R36, R29, RZ ;  /* 0x0000001d24247210 */ /* 0x000fca0007ffe0ff */
[----:B------:R-:W-:-:S05]  /*29c0*/  IMAD R36, R39, R36, R36 ;  /* 0x0000002427247224 */ /* 0x000fca00078e0224 */
[----:B------:R-:W-:-:S05]  /*29d0*/  IADD3 R37, PT, PT, R37, R36, RZ ;  /* 0x0000002425257210 */ /* 0x000fca0007ffe0ff */
[----:B-1----:R-:W-:-:S05]  /*29e0*/  IMAD.WIDE R2, R37, 0x4, R2 ;  /* 0x0000000425027825 */ /* 0x002fca00078e0202 */
[----:B0-----:R-:W-:Y:S01]  /*29f0*/  STG.E desc[UR10][R2.64], R40 ;  /* 0x0000002802007986 */ /* 0x001fe2000c10190a */
[----:B------:R-:W-:Y:S05]  /*2a00*/  EXIT ;  /* 0x000000000000794d */ /* 0x000fea0003800000 */
.L_x_16:
[----:B------:R-:W-:-:S00]  /*2a10*/  BRA `(.L_x_16) ;  /* 0xfffffffc00fc7947 */ /* 0x000fc0000383ffff */
[----:B------:R-:W-:-:S00]  /*2a20*/  NOP ;  /* 0x0000000000007918 */ /* 0x000fc00000000000 */
        /* <DEDUP_REMOVED lines=13> */
.L_x_17:


//--------------------- .nv.shared.reserved.0     --------------------------
	.section	.nv.shared.reserved.0,"aw",@nobits
	.weak		__nv_reservedSMEM_offset_0_alias
	.size		__nv_reservedSMEM_offset_0_alias, 0, 64
	.other		__nv_reservedSMEM_offset_0_alias,@"STO_CUDA_RESERVED_SHARED STV_DEFAULT"
__nv_reservedSMEM_offset_0_alias:
	.zero		0
	.zero		64


//--------------------- .nv.constant0.conv2d_reference --------------------------
	.section	.nv.constant0.conv2d_reference,"a",@progbits
	.sectionflags	@""
	.align	4
.nv.constant0.conv2d_reference:
	.zero		968


//--------------------- SYMBOLS --------------------------

	.type		.nv.reservedSmem.offset0,@object
	.size		.nv.reservedSmem.offset0,0x4
